// auto-generated by cutlass_sweep.gemm — config: {"arch": "sm_90", "cluster_m": 1, "cluster_n": 1, "dtype": "int8", "dtype_b": "int8", "layout": "nt", "stages": 7, "tile_k": 32, "tile_m": 128, "tile_n": 256}
#include "cutlass/cutlass.h"
#include "cutlass/gemm/collective/collective_builder.hpp"
#include "cutlass/gemm/device/gemm_universal_adapter.h"
#include "cutlass/gemm/kernel/gemm_universal.hpp"
#include "cutlass/epilogue/collective/collective_builder.hpp"

using ElemA = int8_t;
using ElemB = int8_t;
using ElemCD = int8_t;
using Acc  = int32_t;
using TileShape    = cute::Shape<cute::_128, cute::_256, cute::_32>;
using ClusterShape = cute::Shape<cute::_1, cute::_1, cute::_1>;

using CollectiveEpilogue = typename cutlass::epilogue::collective::CollectiveBuilder<
    cutlass::arch::Sm90, cutlass::arch::OpClassTensorOp,
    TileShape, ClusterShape,
    cutlass::epilogue::collective::EpilogueTileAuto,
    Acc, Acc,
    ElemCD, cutlass::layout::RowMajor, 128 / cutlass::sizeof_bits<ElemCD>::value,
    ElemCD, cutlass::layout::RowMajor, 128 / cutlass::sizeof_bits<ElemCD>::value,
    cutlass::epilogue::collective::EpilogueScheduleAuto
  >::CollectiveOp;

using CollectiveMainloop = typename cutlass::gemm::collective::CollectiveBuilder<
    cutlass::arch::Sm90, cutlass::arch::OpClassTensorOp,
    ElemA, cutlass::layout::RowMajor, 128 / cutlass::sizeof_bits<ElemA>::value,
    ElemB, cutlass::layout::ColumnMajor, 128 / cutlass::sizeof_bits<ElemB>::value,
    Acc,
    TileShape, ClusterShape,
    cutlass::gemm::collective::StageCount<7>,
    cutlass::gemm::collective::KernelScheduleAuto
  >::CollectiveOp;

using GemmKernel = cutlass::gemm::kernel::GemmUniversal<
    cute::Shape<int,int,int,int>,
    CollectiveMainloop,
    CollectiveEpilogue
>;
using Gemm = cutlass::gemm::device::GemmUniversalAdapter<GemmKernel>;

// Force the device kernel symbol into the cubin without needing a host main.
auto* _anchor = &cutlass::device_kernel<GemmKernel>;


// ===== COMPILED SASS (sm_90a) =====

	.target	sm_90a

	.elftype	@"ET_EXEC"


//--------------------- .note.nv.tkinfo           --------------------------
	.section	.note.nv.tkinfo,"",@"SHT_NOTE"
	.sectionflags	@"SHF_NOTE_NV_TKINFO"
	.tkinfo
        /*0018*/ 	.word	0x00000002
        /*0030*/ 	.string	""
        /*0030*/ 	.string	"ptxas"
        /*0030*/ 	.string	"Cuda compilation tools, release 13.0, V13.0.88"
        /*0030*/ 	.string	"Build cuda_13.0.r13.0/compiler.36424714_0"
        /*0030*/ 	.string	"-arch sm_90a -m 64 "



//--------------------- .note.nv.cuinfo           --------------------------
	.section	.note.nv.cuinfo,"",@"SHT_NOTE"
	.sectionflags	@"SHF_NOTE_NV_CUINFO"
        /*0018*/ 	.short	0x0002
        /*001a*/ 	.short	0x005a
        /*001c*/ 	.short	0x0082
	.zero		2


//--------------------- .nv.info                  --------------------------
	.section	.nv.info,"",@"SHT_CUDA_INFO"
	.align	4


	//----- nvinfo : EIATTR_REGCOUNT
	.align		4
        /*0000*/ 	.byte	0x04, 0x2f
        /*0002*/ 	.short	(.L_15 - .L_14)
	.align		4
.L_14:
        /*0004*/ 	.word	index@(_ZN7cutlass13device_kernelINS_4gemm6kernel13GemmUniversalIN4cute5tupleIJiiiiEEENS1_10collective13CollectiveMmaINS1_34MainloopSm90TmaGmmaWarpSpecializedILi7ENS5_IJNS4_1CILi1EEESB_SB_EEENS1_35KernelTmaWarpSpecializedCooperativeEEENS5_IJNSA_ILi128EEENSA_ILi256EEENSA_ILi32EEEEEEaNS5_IJlSB_lEEEaSJ_NS4_8TiledMMAINS4_8MMA_AtomIJNS4_4SM904GMMA27MMA_64x256x32_S32S8S8_SS_TNEEEENS4_6LayoutINS5_IJNSA_ILi2EEESB_SB_EEENS5_IJSB_NSA_ILi0EEEST_EEEEENS5_IJNS4_10UnderscoreESW_SW_EEEEENS4_13SM90_TMA_LOADENS4_14ComposedLayoutINS4_7SwizzleILi1ELi4ELi3EEENS4_18smem_ptr_flag_bitsILi8EEENSQ_INS5_IJNSA_ILi8EEESH_EEENS5_IJSH_SB_EEEEEEEvNS4_8identityESZ_S19_vS1A_EENS_8epilogue10collective6detail29Sm90TmaWarpSpecializedAdapterINS1D_15DefaultEpilogueIaSJ_SJ_NS1C_6thread17LinearCombinationIaLi1EiiLNS1H_9ScaleType4KindE0ELNS_15FloatRoundStyleE2EaEENS1_15EpilogueDefaultEEEEEvvEEEEvNT_6ParamsE)
        /*0008*/ 	.word	0x000000a8


	//----- nvinfo : EIATTR_FRAME_SIZE
	.align		4
.L_15:
        /*000c*/ 	.byte	0x04, 0x11
        /*000e*/ 	.short	(.L_17 - .L_16)
	.align		4
.L_16:
        /*0010*/ 	.word	index@(_ZN7cutlass13device_kernelINS_4gemm6kernel13GemmUniversalIN4cute5tupleIJiiiiEEENS1_10collective13CollectiveMmaINS1_34MainloopSm90TmaGmmaWarpSpecializedILi7ENS5_IJNS4_1CILi1EEESB_SB_EEENS1_35KernelTmaWarpSpecializedCooperativeEEENS5_IJNSA_ILi128EEENSA_ILi256EEENSA_ILi32EEEEEEaNS5_IJlSB_lEEEaSJ_NS4_8TiledMMAINS4_8MMA_AtomIJNS4_4SM904GMMA27MMA_64x256x32_S32S8S8_SS_TNEEEENS4_6LayoutINS5_IJNSA_ILi2EEESB_SB_EEENS5_IJSB_NSA_ILi0EEEST_EEEEENS5_IJNS4_10UnderscoreESW_SW_EEEEENS4_13SM90_TMA_LOADENS4_14ComposedLayoutINS4_7SwizzleILi1ELi4ELi3EEENS4_18smem_ptr_flag_bitsILi8EEENSQ_INS5_IJNSA_ILi8EEESH_EEENS5_IJSH_SB_EEEEEEEvNS4_8identityESZ_S19_vS1A_EENS_8epilogue10collective6detail29Sm90TmaWarpSpecializedAdapterINS1D_15DefaultEpilogueIaSJ_SJ_NS1C_6thread17LinearCombinationIaLi1EiiLNS1H_9ScaleType4KindE0ELNS_15FloatRoundStyleE2EaEENS1_15EpilogueDefaultEEEEEvvEEEEvNT_6ParamsE)
        /*0014*/ 	.word	0x00000000


	//----- nvinfo : EIATTR_MIN_STACK_SIZE
	.align		4
.L_17:
        /*0018*/ 	.byte	0x04, 0x12
        /*001a*/ 	.short	(.L_19 - .L_18)
	.align		4
.L_18:
        /*001c*/ 	.word	index@(_ZN7cutlass13device_kernelINS_4gemm6kernel13GemmUniversalIN4cute5tupleIJiiiiEEENS1_10collective13CollectiveMmaINS1_34MainloopSm90TmaGmmaWarpSpecializedILi7ENS5_IJNS4_1CILi1EEESB_SB_EEENS1_35KernelTmaWarpSpecializedCooperativeEEENS5_IJNSA_ILi128EEENSA_ILi256EEENSA_ILi32EEEEEEaNS5_IJlSB_lEEEaSJ_NS4_8TiledMMAINS4_8MMA_AtomIJNS4_4SM904GMMA27MMA_64x256x32_S32S8S8_SS_TNEEEENS4_6LayoutINS5_IJNSA_ILi2EEESB_SB_EEENS5_IJSB_NSA_ILi0EEEST_EEEEENS5_IJNS4_10UnderscoreESW_SW_EEEEENS4_13SM90_TMA_LOADENS4_14ComposedLayoutINS4_7SwizzleILi1ELi4ELi3EEENS4_18smem_ptr_flag_bitsILi8EEENSQ_INS5_IJNSA_ILi8EEESH_EEENS5_IJSH_SB_EEEEEEEvNS4_8identityESZ_S19_vS1A_EENS_8epilogue10collective6detail29Sm90TmaWarpSpecializedAdapterINS1D_15DefaultEpilogueIaSJ_SJ_NS1C_6thread17LinearCombinationIaLi1EiiLNS1H_9ScaleType4KindE0ELNS_15FloatRoundStyleE2EaEENS1_15EpilogueDefaultEEEEEvvEEEEvNT_6ParamsE)
        /*0020*/ 	.word	0x00000000
.L_19:


//--------------------- .nv.compat                --------------------------
	.section	.nv.compat,"",@"SHT_CUDA_COMPAT_INFO"
	.align	4
        /*0000*/ 	.byte	0x02, 0x09, 0x01, 0x00, 0x02, 0x02, 0x04, 0x00, 0x02, 0x05, 0x05, 0x00, 0x03, 0x07, 0x01, 0x01
        /*0010*/ 	.byte	0x02, 0x03, 0x01, 0x00, 0x02, 0x06, 0x01, 0x00, 0x04, 0x0b, 0x08, 0x00, 0x00, 0x00, 0x00, 0x00
        /*0020*/ 	.byte	0x00, 0x00, 0x00, 0x00


//--------------------- .nv.info._ZN7cutlass13device_kernelINS_4gemm6kernel13GemmUniversalIN4cute5tupleIJiiiiEEENS1_10collective13CollectiveMmaINS1_34MainloopSm90TmaGmmaWarpSpecializedILi7ENS5_IJNS4_1CILi1EEESB_SB_EEENS1_35KernelTmaWarpSpecializedCooperativeEEENS5_IJNSA_ILi128EEENSA_ILi256EEENSA_ILi32EEEEEEaNS5_IJlSB_lEEEaSJ_NS4_8TiledMMAINS4_8MMA_AtomIJNS4_4SM904GMMA27MMA_64x256x32_S32S8S8_SS_TNEEEENS4_6LayoutINS5_IJNSA_ILi2EEESB_SB_EEENS5_IJSB_NSA_ILi0EEEST_EEEEENS5_IJNS4_10UnderscoreESW_SW_EEEEENS4_13SM90_TMA_LOADENS4_14ComposedLayoutINS4_7SwizzleILi1ELi4ELi3EEENS4_18smem_ptr_flag_bitsILi8EEENSQ_INS5_IJNSA_ILi8EEESH_EEENS5_IJSH_SB_EEEEEEEvNS4_8identityESZ_S19_vS1A_EENS_8epilogue10collective6detail29Sm90TmaWarpSpecializedAdapterINS1D_15DefaultEpilogueIaSJ_SJ_NS1C_6thread17LinearCombinationIaLi1EiiLNS1H_9ScaleType4KindE0ELNS_15FloatRoundStyleE2EaEENS1_15EpilogueDefaultEEEEEvvEEEEvNT_6ParamsE --------------------------
	.section	.nv.info._ZN7cutlass13device_kernelINS_4gemm6kernel13GemmUniversalIN4cute5tupleIJiiiiEEENS1_10collective13CollectiveMmaINS1_34MainloopSm90TmaGmmaWarpSpecializedILi7ENS5_IJNS4_1CILi1EEESB_SB_EEENS1_35KernelTmaWarpSpecializedCooperativeEEENS5_IJNSA_ILi128EEENSA_ILi256EEENSA_ILi32EEEEEEaNS5_IJlSB_lEEEaSJ_NS4_8TiledMMAINS4_8MMA_AtomIJNS4_4SM904GMMA27MMA_64x256x32_S32S8S8_SS_TNEEEENS4_6LayoutINS5_IJNSA_ILi2EEESB_SB_EEENS5_IJSB_NSA_ILi0EEEST_EEEEENS5_IJNS4_10UnderscoreESW_SW_EEEEENS4_13SM90_TMA_LOADENS4_14ComposedLayoutINS4_7SwizzleILi1ELi4ELi3EEENS4_18smem_ptr_flag_bitsILi8EEENSQ_INS5_IJNSA_ILi8EEESH_EEENS5_IJSH_SB_EEEEEEEvNS4_8identityESZ_S19_vS1A_EENS_8epilogue10collective6detail29Sm90TmaWarpSpecializedAdapterINS1D_15DefaultEpilogueIaSJ_SJ_NS1C_6thread17LinearCombinationIaLi1EiiLNS1H_9ScaleType4KindE0ELNS_15FloatRoundStyleE2EaEENS1_15EpilogueDefaultEEEEEvvEEEEvNT_6ParamsE,"",@"SHT_CUDA_INFO"
	.sectionflags	@""
	.align	4


	//----- nvinfo : EIATTR_CUDA_API_VERSION
	.align		4
        /*0000*/ 	.byte	0x04, 0x37
        /*0002*/ 	.short	(.L_21 - .L_20)
.L_20:
        /*0004*/ 	.word	0x00000082


	//----- nvinfo : EIATTR_KPARAM_INFO
	.align		4
.L_21:
        /*0008*/ 	.byte	0x04, 0x17
        /*000a*/ 	.short	(.L_23 - .L_22)
.L_22:
        /*000c*/ 	.word	0x00000000
        /*0010*/ 	.short	0x0000
        /*0012*/ 	.short	0x0070
        /*0014*/ 	.byte	0x00, 0xf0, 0x01, 0x10


	//----- nvinfo : EIATTR_SPARSE_MMA_MASK
	.align		4
.L_23:
        /*0018*/ 	.byte	0x03, 0x50
        /*001a*/ 	.short	0x0000


	//----- nvinfo : EIATTR_MAXREG_COUNT
	.align		4
        /*001c*/ 	.byte	0x03, 0x1b
        /*001e*/ 	.short	0x00a8


	//----- nvinfo : EIATTR_NUM_BARRIERS
	.align		4
        /*0020*/ 	.byte	0x02, 0x4c
        /*0022*/ 	.byte	0x01
	.zero		1


	//----- nvinfo : EIATTR_EXTERNS
	.align		4
        /*0024*/ 	.byte	0x04, 0x0f
        /*0026*/ 	.short	(.L_25 - .L_24)


	//   ....[0]....
	.align		4
.L_24:
        /*0028*/ 	.word	index@(__assertfail)


	//----- nvinfo : EIATTR_MERCURY_ISA_VERSION
	.align		4
.L_25:
        /*002c*/ 	.byte	0x03, 0x5f
        /*002e*/ 	.short	0x0101


	//----- nvinfo : EIATTR_INT_WARP_WIDE_INSTR_OFFSETS
	.align		4
        /*0030*/ 	.byte	0x04, 0x31
        /*0032*/ 	.short	(.L_27 - .L_26)


	//   ....[0]....
.L_26:
        /*0034*/ 	.word	0x00000410


	//   ....[1]....
        /*0038*/ 	.word	0x00000440


	//   ....[2]....
        /*003c*/ 	.word	0x00000520


	//----- nvinfo : EIATTR_COOP_GROUP_MASK_REGIDS
	.align		4
.L_27:
        /*0040*/ 	.byte	0x04, 0x29
        /*0042*/ 	.short	(.L_29 - .L_28)


	//   ....[0]....
.L_28:
        /*0044*/ 	.word	0xffffffff


	//   ....[1]....
        /*0048*/ 	.word	0xffffffff


	//   ....[2]....
        /*004c*/ 	.word	0xffffffff


	//   ....[3]....
        /*0050*/ 	.word	0xffffffff


	//   ....[4]....
        /*0054*/ 	.word	0xffffffff


	//----- nvinfo : EIATTR_COOP_GROUP_INSTR_OFFSETS
	.align		4
.L_29:
        /*0058*/ 	.byte	0x04, 0x28
        /*005a*/ 	.short	(.L_31 - .L_30)


	//   ....[0]....
.L_30:
        /*005c*/ 	.word	0x00000060


	//   ....[1]....
        /*0060*/ 	.word	0x00000070


	//   ....[2]....
        /*0064*/ 	.word	0x00000130


	//   ....[3]....
        /*0068*/ 	.word	0x00000320


	//   ....[4]....
        /*006c*/ 	.word	0x00000fd0


	//----- nvinfo : EIATTR_REG_RECONFIG
	.align		4
.L_31:
        /*0070*/ 	.byte	0x01, 0x54
	.zero		2


	//----- nvinfo : EIATTR_SYSCALL_OFFSETS
	.align		4
        /*0074*/ 	.byte	0x04, 0x46
        /*0076*/ 	.short	(.L_33 - .L_32)


	//   ....[0]....
.L_32:
        /*0078*/ 	.word	0x00001190


	//----- nvinfo : EIATTR_MBARRIER_INSTR_OFFSETS
	.align		4
.L_33:
        /*007c*/ 	.byte	0x04, 0x39
        /*007e*/ 	.short	(.L_35 - .L_34)


	//   ....[0]....
.L_34:
        /*0080*/ 	.word	0x00000230
        /*0084*/ 	.word	0x000000ff
        /*0088*/ 	.word	0x00000000
        /*008c*/ 	.short	0x0100
        /*008e*/ 	.byte	0x08
	.zero		1


	//   ....[1]....
        /*0090*/ 	.word	0x00000240
        /*0094*/ 	.word	0x000000ff
        /*0098*/ 	.word	0x00000038
        /*009c*/ 	.short	0x0100
        /*009e*/ 	.byte	0x08
	.zero		1


	//   ....[2]....
        /*00a0*/ 	.word	0x00000250
        /*00a4*/ 	.word	0x000000ff
        /*00a8*/ 	.word	0x00000008
        /*00ac*/ 	.short	0x0100
        /*00ae*/ 	.byte	0x08
	.zero		1


	//   ....[3]....
        /*00b0*/ 	.word	0x00000260
        /*00b4*/ 	.word	0x000000ff
        /*00b8*/ 	.word	0x00000040
        /*00bc*/ 	.short	0x0100
        /*00be*/ 	.byte	0x08
	.zero		1


	//   ....[4]....
        /*00c0*/ 	.word	0x00000270
        /*00c4*/ 	.word	0x000000ff
        /*00c8*/ 	.word	0x00000010
        /*00cc*/ 	.short	0x0100
        /*00ce*/ 	.byte	0x08
	.zero		1


	//   ....[5]....
        /*00d0*/ 	.word	0x00000280
        /*00d4*/ 	.word	0x000000ff
        /*00d8*/ 	.word	0x00000048
        /*00dc*/ 	.short	0x0100
        /*00de*/ 	.byte	0x08
	.zero		1


	//   ....[6]....
        /*00e0*/ 	.word	0x00000290
        /*00e4*/ 	.word	0x000000ff
        /*00e8*/ 	.word	0x00000018
        /*00ec*/ 	.short	0x0100
        /*00ee*/ 	.byte	0x08
	.zero		1


	//   ....[7]....
        /*00f0*/ 	.word	0x000002a0
        /*00f4*/ 	.word	0x000000ff
        /*00f8*/ 	.word	0x00000050
        /*00fc*/ 	.short	0x0100
        /*00fe*/ 	.byte	0x08
	.zero		1


	//   ....[8]....
        /*0100*/ 	.word	0x000002b0
        /*0104*/ 	.word	0x000000ff
        /*0108*/ 	.word	0x00000020
        /*010c*/ 	.short	0x0100
        /*010e*/ 	.byte	0x08
	.zero		1


	//   ....[9]....
        /*0110*/ 	.word	0x000002c0
        /*0114*/ 	.word	0x000000ff
        /*0118*/ 	.word	0x00000058
        /*011c*/ 	.short	0x0100
        /*011e*/ 	.byte	0x08
	.zero		1


	//   ....[10]....
        /*0120*/ 	.word	0x000002d0
        /*0124*/ 	.word	0x000000ff
        /*0128*/ 	.word	0x00000028
        /*012c*/ 	.short	0x0100
        /*012e*/ 	.byte	0x08
	.zero		1


	//   ....[11]....
        /*0130*/ 	.word	0x000002e0
        /*0134*/ 	.word	0x000000ff
        /*0138*/ 	.word	0x00000060
        /*013c*/ 	.short	0x0100
        /*013e*/ 	.byte	0x08
	.zero		1


	//   ....[12]....
        /*0140*/ 	.word	0x000002f0
        /*0144*/ 	.word	0x000000ff
        /*0148*/ 	.word	0x00000030
        /*014c*/ 	.short	0x0100
        /*014e*/ 	.byte	0x08
	.zero		1


	//   ....[13]....
        /*0150*/ 	.word	0x00000300
        /*0154*/ 	.word	0x000000ff
        /*0158*/ 	.word	0x00000068
        /*015c*/ 	.short	0x0100
        /*015e*/ 	.byte	0x08
	.zero		1


	//   ....[14]....
        /*0160*/ 	.word	0x00000590
        /*0164*/ 	.word	0x000000ff
        /*0168*/ 	.word	0x00000080
        /*016c*/ 	.short	0x0100
        /*016e*/ 	.byte	0x06
	.zero		1


	//   ....[15]....
        /*0170*/ 	.word	0x000005f0
        /*0174*/ 	.word	0x000000ff
        /*0178*/ 	.word	0x00000088
        /*017c*/ 	.short	0x0100
        /*017e*/ 	.byte	0x06
	.zero		1


	//   ....[16]....
        /*0180*/ 	.word	0x00001260
        /*0184*/ 	.word	0x00000003
        /*0188*/ 	.word	0x00000000
        /*018c*/ 	.short	0x010a
        /*018e*/ 	.byte	0x3f
	.zero		1


	//   ....[17]....
        /*0190*/ 	.word	0x000012a0
        /*0194*/ 	.word	0x00000003
        /*0198*/ 	.word	0x00000000
        /*019c*/ 	.short	0x010a
        /*019e*/ 	.byte	0x3f
	.zero		1


	//   ....[18]....
        /*01a0*/ 	.word	0x00001500
        /*01a4*/ 	.word	0x00000005
        /*01a8*/ 	.word	0x00000000
        /*01ac*/ 	.short	0x010a
        /*01ae*/ 	.byte	0x3f
	.zero		1


	//   ....[19]....
        /*01b0*/ 	.word	0x00001540
        /*01b4*/ 	.word	0x00000005
        /*01b8*/ 	.word	0x00000000
        /*01bc*/ 	.short	0x010a
        /*01be*/ 	.byte	0x3f
	.zero		1


	//   ....[20]....
        /*01c0*/ 	.word	0x00001630
        /*01c4*/ 	.word	0x00000004
        /*01c8*/ 	.word	0x00000000
        /*01cc*/ 	.short	0x0101
        /*01ce*/ 	.byte	0x3f
	.zero		1


	//   ....[21]....
        /*01d0*/ 	.word	0x00001830
        /*01d4*/ 	.word	0x00000000
        /*01d8*/ 	.word	0x00000000
        /*01dc*/ 	.short	0x0101
        /*01de*/ 	.byte	0x3f
	.zero		1


	//   ....[22]....
        /*01e0*/ 	.word	0x00008de0
        /*01e4*/ 	.word	0x0000000e
        /*01e8*/ 	.word	0x00000038
        /*01ec*/ 	.short	0x010a
        /*01ee*/ 	.byte	0x3f
	.zero		1


	//   ....[23]....
        /*01f0*/ 	.word	0x000091c0
        /*01f4*/ 	.word	0x00000006
        /*01f8*/ 	.word	0x00000088
        /*01fc*/ 	.short	0x0101
        /*01fe*/ 	.byte	0x3f
	.zero		1


	//   ....[24]....
        /*0200*/ 	.word	0x000098b0
        /*0204*/ 	.word	0x00000007
        /*0208*/ 	.word	0x00000000
        /*020c*/ 	.short	0x010a
        /*020e*/ 	.byte	0x3f
	.zero		1


	//   ....[25]....
        /*0210*/ 	.word	0x00009930
        /*0214*/ 	.word	0x00000009
        /*0218*/ 	.word	0x00000000
        /*021c*/ 	.short	0x010a
        /*021e*/ 	.byte	0x3f
	.zero		1


	//   ....[26]....
        /*0220*/ 	.word	0x000099c0
        /*0224*/ 	.word	0x00000006
        /*0228*/ 	.word	0x00000000
        /*022c*/ 	.short	0x010a
        /*022e*/ 	.byte	0x3f
	.zero		1


	//   ....[27]....
        /*0230*/ 	.word	0x00009a50
        /*0234*/ 	.word	0x00000009
        /*0238*/ 	.word	0x00000000
        /*023c*/ 	.short	0x010a
        /*023e*/ 	.byte	0x3f
	.zero		1


	//   ....[28]....
        /*0240*/ 	.word	0x00009ae0
        /*0244*/ 	.word	0x00000006
        /*0248*/ 	.word	0x00000000
        /*024c*/ 	.short	0x010a
        /*024e*/ 	.byte	0x3f
	.zero		1


	//   ....[29]....
        /*0250*/ 	.word	0x00009b70
        /*0254*/ 	.word	0x00000009
        /*0258*/ 	.word	0x00000000
        /*025c*/ 	.short	0x010a
        /*025e*/ 	.byte	0x3f
	.zero		1


	//   ....[30]....
        /*0260*/ 	.word	0x00009c00
        /*0264*/ 	.word	0x00000003
        /*0268*/ 	.word	0x00000000
        /*026c*/ 	.short	0x010a
        /*026e*/ 	.byte	0x3f
	.zero		1


	//   ....[31]....
        /*0270*/ 	.word	0x00009c60
        /*0274*/ 	.word	0x00000003
        /*0278*/ 	.word	0x00000000
        /*027c*/ 	.short	0x010a
        /*027e*/ 	.byte	0x3f
	.zero		1


	//   ....[32]....
        /*0280*/ 	.word	0x00009cb0
        /*0284*/ 	.word	0x00000005
        /*0288*/ 	.word	0x00000000
        /*028c*/ 	.short	0x010a
        /*028e*/ 	.byte	0x3f
	.zero		1


	//   ....[33]....
        /*0290*/ 	.word	0x00009d80
        /*0294*/ 	.word	0x0000000e
        /*0298*/ 	.word	0x00000038
        /*029c*/ 	.short	0x010a
        /*029e*/ 	.byte	0x3f
	.zero		1


	//   ....[34]....
        /*02a0*/ 	.word	0x00009e50
        /*02a4*/ 	.word	0x00000007
        /*02a8*/ 	.word	0x00000000
        /*02ac*/ 	.short	0x010a
        /*02ae*/ 	.byte	0x3f
	.zero		1


	//   ....[35]....
        /*02b0*/ 	.word	0x00009ea0
        /*02b4*/ 	.word	0x00000009
        /*02b8*/ 	.word	0x00000000
        /*02bc*/ 	.short	0x010a
        /*02be*/ 	.byte	0x3f
	.zero		1


	//   ....[36]....
        /*02c0*/ 	.word	0x00009ef0
        /*02c4*/ 	.word	0x00000006
        /*02c8*/ 	.word	0x00000000
        /*02cc*/ 	.short	0x010a
        /*02ce*/ 	.byte	0x3f
	.zero		1


	//   ....[37]....
        /*02d0*/ 	.word	0x00009f40
        /*02d4*/ 	.word	0x00000009
        /*02d8*/ 	.word	0x00000000
        /*02dc*/ 	.short	0x010a
        /*02de*/ 	.byte	0x3f
	.zero		1


	//   ....[38]....
        /*02e0*/ 	.word	0x00009f90
        /*02e4*/ 	.word	0x00000006
        /*02e8*/ 	.word	0x00000000
        /*02ec*/ 	.short	0x010a
        /*02ee*/ 	.byte	0x3f
	.zero		1


	//   ....[39]....
        /*02f0*/ 	.word	0x00009fe0
        /*02f4*/ 	.word	0x00000009
        /*02f8*/ 	.word	0x00000000
        /*02fc*/ 	.short	0x010a
        /*02fe*/ 	.byte	0x3f
	.zero		1


	//----- nvinfo : EIATTR_NUM_MBARRIERS
	.align		4
.L_35:
        /*0300*/ 	.byte	0x03, 0x38
        /*0302*/ 	.short	0x0010


	//----- nvinfo : EIATTR_EXIT_INSTR_OFFSETS
	.align		4
        /*0304*/ 	.byte	0x04, 0x1c
        /*0306*/ 	.short	(.L_37 - .L_36)


	//   ....[0]....
.L_36:
        /*0308*/ 	.word	0x00000640


	//   ....[1]....
        /*030c*/ 	.word	0x00000f10


	//   ....[2]....
        /*0310*/ 	.word	0x00008450


	//   ....[3]....
        /*0314*/ 	.word	0x00008a80


	//   ....[4]....
        /*0318*/ 	.word	0x00009c50


	//----- nvinfo : EIATTR_MAX_THREADS
	.align		4
.L_37:
        /*031c*/ 	.byte	0x04, 0x05
        /*031e*/ 	.short	(.L_39 - .L_38)
.L_38:
        /*0320*/ 	.word	0x00000180
        /*0324*/ 	.word	0x00000001
        /*0328*/ 	.word	0x00000001


	//----- nvinfo : EIATTR_CRS_STACK_SIZE
	.align		4
.L_39:
        /*032c*/ 	.byte	0x04, 0x1e
        /*032e*/ 	.short	(.L_41 - .L_40)
.L_40:
        /*0330*/ 	.word	0x00000000


	//----- nvinfo : EIATTR_CBANK_PARAM_SIZE
	.align		4
.L_41:
        /*0334*/ 	.byte	0x03, 0x19
        /*0336*/ 	.short	0x0470


	//----- nvinfo : EIATTR_PARAM_CBANK
	.align		4
        /*0338*/ 	.byte	0x04, 0x0a
        /*033a*/ 	.short	(.L_43 - .L_42)
	.align		4
.L_42:
        /*033c*/ 	.word	index@(.nv.constant0._ZN7cutlass13device_kernelINS_4gemm6kernel13GemmUniversalIN4cute5tupleIJiiiiEEENS1_10collective13CollectiveMmaINS1_34MainloopSm90TmaGmmaWarpSpecializedILi7ENS5_IJNS4_1CILi1EEESB_SB_EEENS1_35KernelTmaWarpSpecializedCooperativeEEENS5_IJNSA_ILi128EEENSA_ILi256EEENSA_ILi32EEEEEEaNS5_IJlSB_lEEEaSJ_NS4_8TiledMMAINS4_8MMA_AtomIJNS4_4SM904GMMA27MMA_64x256x32_S32S8S8_SS_TNEEEENS4_6LayoutINS5_IJNSA_ILi2EEESB_SB_EEENS5_IJSB_NSA_ILi0EEEST_EEEEENS5_IJNS4_10UnderscoreESW_SW_EEEEENS4_13SM90_TMA_LOADENS4_14ComposedLayoutINS4_7SwizzleILi1ELi4ELi3EEENS4_18smem_ptr_flag_bitsILi8EEENSQ_INS5_IJNSA_ILi8EEESH_EEENS5_IJSH_SB_EEEEEEEvNS4_8identityESZ_S19_vS1A_EENS_8epilogue10collective6detail29Sm90TmaWarpSpecializedAdapterINS1D_15DefaultEpilogueIaSJ_SJ_NS1C_6thread17LinearCombinationIaLi1EiiLNS1H_9ScaleType4KindE0ELNS_15FloatRoundStyleE2EaEENS1_15EpilogueDefaultEEEEEvvEEEEvNT_6ParamsE)
        /*0340*/ 	.short	0x0210
        /*0342*/ 	.short	0x0470


	//----- nvinfo : EIATTR_SW_WAR
	.align		4
.L_43:
        /*0344*/ 	.byte	0x04, 0x36
        /*0346*/ 	.short	(.L_45 - .L_44)
.L_44:
        /*0348*/ 	.word	0x00000008
.L_45:


//--------------------- .nv.callgraph             --------------------------
	.section	.nv.callgraph,"",@"SHT_CUDA_CALLGRAPH"
	.align	4
	.sectionentsize	8
	.align		4
        /*0000*/ 	.word	0x00000000
	.align		4
        /*0004*/ 	.word	0xffffffff
	.align		4
        /*0008*/ 	.word	index@(_ZN7cutlass13device_kernelINS_4gemm6kernel13GemmUniversalIN4cute5tupleIJiiiiEEENS1_10collective13CollectiveMmaINS1_34MainloopSm90TmaGmmaWarpSpecializedILi7ENS5_IJNS4_1CILi1EEESB_SB_EEENS1_35KernelTmaWarpSpecializedCooperativeEEENS5_IJNSA_ILi128EEENSA_ILi256EEENSA_ILi32EEEEEEaNS5_IJlSB_lEEEaSJ_NS4_8TiledMMAINS4_8MMA_AtomIJNS4_4SM904GMMA27MMA_64x256x32_S32S8S8_SS_TNEEEENS4_6LayoutINS5_IJNSA_ILi2EEESB_SB_EEENS5_IJSB_NSA_ILi0EEEST_EEEEENS5_IJNS4_10UnderscoreESW_SW_EEEEENS4_13SM90_TMA_LOADENS4_14ComposedLayoutINS4_7SwizzleILi1ELi4ELi3EEENS4_18smem_ptr_flag_bitsILi8EEENSQ_INS5_IJNSA_ILi8EEESH_EEENS5_IJSH_SB_EEEEEEEvNS4_8identityESZ_S19_vS1A_EENS_8epilogue10collective6detail29Sm90TmaWarpSpecializedAdapterINS1D_15DefaultEpilogueIaSJ_SJ_NS1C_6thread17LinearCombinationIaLi1EiiLNS1H_9ScaleType4KindE0ELNS_15FloatRoundStyleE2EaEENS1_15EpilogueDefaultEEEEEvvEEEEvNT_6ParamsE)
	.align		4
        /*000c*/ 	.word	index@(__assertfail)
	.align		4
        /*0010*/ 	.word	0x00000000
	.align		4
        /*0014*/ 	.word	0xfffffffe
	.align		4
        /*0018*/ 	.word	0x00000000
	.align		4
        /*001c*/ 	.word	0xfffffffd
	.align		4
        /*0020*/ 	.word	0x00000000
	.align		4
        /*0024*/ 	.word	0xfffffffc


//--------------------- .nv.constant4             --------------------------
	.section	.nv.constant4,"a",@progbits
	.align	8
	.align		8
.nv.constant4:
        /*0000*/ 	.dword	__assertfail
	.align		8
        /*0008*/ 	.dword	__unnamed_1
	.align		8
        /*0010*/ 	.dword	_ZN40_INTERNAL_00ce2cae_4_k_cu_05853e85_210474cuda3std3__45__cpo5beginE
	.align		8
        /*0018*/ 	.dword	_ZN40_INTERNAL_00ce2cae_4_k_cu_05853e85_210474cuda3std3__45__cpo3endE
	.align		8
        /*0020*/ 	.dword	_ZN40_INTERNAL_00ce2cae_4_k_cu_05853e85_210474cuda3std3__45__cpo6cbeginE
	.align		8
        /*0028*/ 	.dword	_ZN40_INTERNAL_00ce2cae_4_k_cu_05853e85_210474cuda3std3__45__cpo4cendE
	.align		8
        /*0030*/ 	.dword	_ZN40_INTERNAL_00ce2cae_4_k_cu_05853e85_210474cuda3std3__442_GLOBAL__N__00ce2cae_4_k_cu_05853e85_210476ignoreE
	.align		8
        /*0038*/ 	.dword	_ZN40_INTERNAL_00ce2cae_4_k_cu_05853e85_210474cuda3std3__419piecewise_constructE
	.align		8
        /*0040*/ 	.dword	_ZN40_INTERNAL_00ce2cae_4_k_cu_05853e85_210474cuda3std3__48in_placeE
	.align		8
        /*0048*/ 	.dword	_ZN40_INTERNAL_00ce2cae_4_k_cu_05853e85_210474cuda3std6ranges3__45__cpo4swapE
	.align		8
        /*0050*/ 	.dword	_ZN40_INTERNAL_00ce2cae_4_k_cu_05853e85_210474cuda3std6ranges3__45__cpo9iter_moveE
	.align		8
        /*0058*/ 	.dword	_ZN40_INTERNAL_00ce2cae_4_k_cu_05853e85_210474cute7productE
	.align		8
        /*0060*/ 	.dword	_ZN40_INTERNAL_00ce2cae_4_k_cu_05853e85_210474cute1_E
	.align		8
        /*0068*/ 	.dword	$str$22
	.align		8
        /*0070*/ 	.dword	$str$23


//--------------------- .text._ZN7cutlass13device_kernelINS_4gemm6kernel13GemmUniversalIN4cute5tupleIJiiiiEEENS1_10collective13CollectiveMmaINS1_34MainloopSm90TmaGmmaWarpSpecializedILi7ENS5_IJNS4_1CILi1EEESB_SB_EEENS1_35KernelTmaWarpSpecializedCooperativeEEENS5_IJNSA_ILi128EEENSA_ILi256EEENSA_ILi32EEEEEEaNS5_IJlSB_lEEEaSJ_NS4_8TiledMMAINS4_8MMA_AtomIJNS4_4SM904GMMA27MMA_64x256x32_S32S8S8_SS_TNEEEENS4_6LayoutINS5_IJNSA_ILi2EEESB_SB_EEENS5_IJSB_NSA_ILi0EEEST_EEEEENS5_IJNS4_10UnderscoreESW_SW_EEEEENS4_13SM90_TMA_LOADENS4_14ComposedLayoutINS4_7SwizzleILi1ELi4ELi3EEENS4_18smem_ptr_flag_bitsILi8EEENSQ_INS5_IJNSA_ILi8EEESH_EEENS5_IJSH_SB_EEEEEEEvNS4_8identityESZ_S19_vS1A_EENS_8epilogue10collective6detail29Sm90TmaWarpSpecializedAdapterINS1D_15DefaultEpilogueIaSJ_SJ_NS1C_6thread17LinearCombinationIaLi1EiiLNS1H_9ScaleType4KindE0ELNS_15FloatRoundStyleE2EaEENS1_15EpilogueDefaultEEEEEvvEEEEvNT_6ParamsE --------------------------
	.section	.text._ZN7cutlass13device_kernelINS_4gemm6kernel13GemmUniversalIN4cute5tupleIJiiiiEEENS1_10collective13CollectiveMmaINS1_34MainloopSm90TmaGmmaWarpSpecializedILi7ENS5_IJNS4_1CILi1EEESB_SB_EEENS1_35KernelTmaWarpSpecializedCooperativeEEENS5_IJNSA_ILi128EEENSA_ILi256EEENSA_ILi32EEEEEEaNS5_IJlSB_lEEEaSJ_NS4_8TiledMMAINS4_8MMA_AtomIJNS4_4SM904GMMA27MMA_64x256x32_S32S8S8_SS_TNEEEENS4_6LayoutINS5_IJNSA_ILi2EEESB_SB_EEENS5_IJSB_NSA_ILi0EEEST_EEEEENS5_IJNS4_10UnderscoreESW_SW_EEEEENS4_13SM90_TMA_LOADENS4_14ComposedLayoutINS4_7SwizzleILi1ELi4ELi3EEENS4_18smem_ptr_flag_bitsILi8EEENSQ_INS5_IJNSA_ILi8EEESH_EEENS5_IJSH_SB_EEEEEEEvNS4_8identityESZ_S19_vS1A_EENS_8epilogue10collective6detail29Sm90TmaWarpSpecializedAdapterINS1D_15DefaultEpilogueIaSJ_SJ_NS1C_6thread17LinearCombinationIaLi1EiiLNS1H_9ScaleType4KindE0ELNS_15FloatRoundStyleE2EaEENS1_15EpilogueDefaultEEEEEvvEEEEvNT_6ParamsE,"ax",@progbits
	.align	128
.text._ZN7cutlass13device_kernelINS_4gemm6kernel13GemmUniversalIN4cute5tupleIJiiiiEEENS1_10collective13CollectiveMmaINS1_34MainloopSm90TmaGmmaWarpSpecializedILi7ENS5_IJNS4_1CILi1EEESB_SB_EEENS1_35KernelTmaWarpSpecializedCooperativeEEENS5_IJNSA_ILi128EEENSA_ILi256EEENSA_ILi32EEEEEEaNS5_IJlSB_lEEEaSJ_NS4_8TiledMMAINS4_8MMA_AtomIJNS4_4SM904GMMA27MMA_64x256x32_S32S8S8_SS_TNEEEENS4_6LayoutINS5_IJNSA_ILi2EEESB_SB_EEENS5_IJSB_NSA_ILi0EEEST_EEEEENS5_IJNS4_10UnderscoreESW_SW_EEEEENS4_13SM90_TMA_LOADENS4_14ComposedLayoutINS4_7SwizzleILi1ELi4ELi3EEENS4_18smem_ptr_flag_bitsILi8EEENSQ_INS5_IJNSA_ILi8EEESH_EEENS5_IJSH_SB_EEEEEEEvNS4_8identityESZ_S19_vS1A_EENS_8epilogue10collective6detail29Sm90TmaWarpSpecializedAdapterINS1D_15DefaultEpilogueIaSJ_SJ_NS1C_6thread17LinearCombinationIaLi1EiiLNS1H_9ScaleType4KindE0ELNS_15FloatRoundStyleE2EaEENS1_15EpilogueDefaultEEEEEvvEEEEvNT_6ParamsE:
        .type           _ZN7cutlass13device_kernelINS_4gemm6kernel13GemmUniversalIN4cute5tupleIJiiiiEEENS1_10collective13CollectiveMmaINS1_34MainloopSm90TmaGmmaWarpSpecializedILi7ENS5_IJNS4_1CILi1EEESB_SB_EEENS1_35KernelTmaWarpSpecializedCooperativeEEENS5_IJNSA_ILi128EEENSA_ILi256EEENSA_ILi32EEEEEEaNS5_IJlSB_lEEEaSJ_NS4_8TiledMMAINS4_8MMA_AtomIJNS4_4SM904GMMA27MMA_64x256x32_S32S8S8_SS_TNEEEENS4_6LayoutINS5_IJNSA_ILi2EEESB_SB_EEENS5_IJSB_NSA_ILi0EEEST_EEEEENS5_IJNS4_10UnderscoreESW_SW_EEEEENS4_13SM90_TMA_LOADENS4_14ComposedLayoutINS4_7SwizzleILi1ELi4ELi3EEENS4_18smem_ptr_flag_bitsILi8EEENSQ_INS5_IJNSA_ILi8EEESH_EEENS5_IJSH_SB_EEEEEEEvNS4_8identityESZ_S19_vS1A_EENS_8epilogue10collective6detail29Sm90TmaWarpSpecializedAdapterINS1D_15DefaultEpilogueIaSJ_SJ_NS1C_6thread17LinearCombinationIaLi1EiiLNS1H_9ScaleType4KindE0ELNS_15FloatRoundStyleE2EaEENS1_15EpilogueDefaultEEEEEvvEEEEvNT_6ParamsE,@function
        .size           _ZN7cutlass13device_kernelINS_4gemm6kernel13GemmUniversalIN4cute5tupleIJiiiiEEENS1_10collective13CollectiveMmaINS1_34MainloopSm90TmaGmmaWarpSpecializedILi7ENS5_IJNS4_1CILi1EEESB_SB_EEENS1_35KernelTmaWarpSpecializedCooperativeEEENS5_IJNSA_ILi128EEENSA_ILi256EEENSA_ILi32EEEEEEaNS5_IJlSB_lEEEaSJ_NS4_8TiledMMAINS4_8MMA_AtomIJNS4_4SM904GMMA27MMA_64x256x32_S32S8S8_SS_TNEEEENS4_6LayoutINS5_IJNSA_ILi2EEESB_SB_EEENS5_IJSB_NSA_ILi0EEEST_EEEEENS5_IJNS4_10UnderscoreESW_SW_EEEEENS4_13SM90_TMA_LOADENS4_14ComposedLayoutINS4_7SwizzleILi1ELi4ELi3EEENS4_18smem_ptr_flag_bitsILi8EEENSQ_INS5_IJNSA_ILi8EEESH_EEENS5_IJSH_SB_EEEEEEEvNS4_8identityESZ_S19_vS1A_EENS_8epilogue10collective6detail29Sm90TmaWarpSpecializedAdapterINS1D_15DefaultEpilogueIaSJ_SJ_NS1C_6thread17LinearCombinationIaLi1EiiLNS1H_9ScaleType4KindE0ELNS_15FloatRoundStyleE2EaEENS1_15EpilogueDefaultEEEEEvvEEEEvNT_6ParamsE,(.L_x_332 - _ZN7cutlass13device_kernelINS_4gemm6kernel13GemmUniversalIN4cute5tupleIJiiiiEEENS1_10collective13CollectiveMmaINS1_34MainloopSm90TmaGmmaWarpSpecializedILi7ENS5_IJNS4_1CILi1EEESB_SB_EEENS1_35KernelTmaWarpSpecializedCooperativeEEENS5_IJNSA_ILi128EEENSA_ILi256EEENSA_ILi32EEEEEEaNS5_IJlSB_lEEEaSJ_NS4_8TiledMMAINS4_8MMA_AtomIJNS4_4SM904GMMA27MMA_64x256x32_S32S8S8_SS_TNEEEENS4_6LayoutINS5_IJNSA_ILi2EEESB_SB_EEENS5_IJSB_NSA_ILi0EEEST_EEEEENS5_IJNS4_10UnderscoreESW_SW_EEEEENS4_13SM90_TMA_LOADENS4_14ComposedLayoutINS4_7SwizzleILi1ELi4ELi3EEENS4_18smem_ptr_flag_bitsILi8EEENSQ_INS5_IJNSA_ILi8EEESH_EEENS5_IJSH_SB_EEEEEEEvNS4_8identityESZ_S19_vS1A_EENS_8epilogue10collective6detail29Sm90TmaWarpSpecializedAdapterINS1D_15DefaultEpilogueIaSJ_SJ_NS1C_6thread17LinearCombinationIaLi1EiiLNS1H_9ScaleType4KindE0ELNS_15FloatRoundStyleE2EaEENS1_15EpilogueDefaultEEEEEvvEEEEvNT_6ParamsE)
        .other          _ZN7cutlass13device_kernelINS_4gemm6kernel13GemmUniversalIN4cute5tupleIJiiiiEEENS1_10collective13CollectiveMmaINS1_34MainloopSm90TmaGmmaWarpSpecializedILi7ENS5_IJNS4_1CILi1EEESB_SB_EEENS1_35KernelTmaWarpSpecializedCooperativeEEENS5_IJNSA_ILi128EEENSA_ILi256EEENSA_ILi32EEEEEEaNS5_IJlSB_lEEEaSJ_NS4_8TiledMMAINS4_8MMA_AtomIJNS4_4SM904GMMA27MMA_64x256x32_S32S8S8_SS_TNEEEENS4_6LayoutINS5_IJNSA_ILi2EEESB_SB_EEENS5_IJSB_NSA_ILi0EEEST_EEEEENS5_IJNS4_10UnderscoreESW_SW_EEEEENS4_13SM90_TMA_LOADENS4_14ComposedLayoutINS4_7SwizzleILi1ELi4ELi3EEENS4_18smem_ptr_flag_bitsILi8EEENSQ_INS5_IJNSA_ILi8EEESH_EEENS5_IJSH_SB_EEEEEEEvNS4_8identityESZ_S19_vS1A_EENS_8epilogue10collective6detail29Sm90TmaWarpSpecializedAdapterINS1D_15DefaultEpilogueIaSJ_SJ_NS1C_6thread17LinearCombinationIaLi1EiiLNS1H_9ScaleType4KindE0ELNS_15FloatRoundStyleE2EaEENS1_15EpilogueDefaultEEEEEvvEEEEvNT_6ParamsE,@"STO_CUDA_ENTRY STV_DEFAULT"
_ZN7cutlass13device_kernelINS_4gemm6kernel13GemmUniversalIN4cute5tupleIJiiiiEEENS1_10collective13CollectiveMmaINS1_34MainloopSm90TmaGmmaWarpSpecializedILi7ENS5_IJNS4_1CILi1EEESB_SB_EEENS1_35KernelTmaWarpSpecializedCooperativeEEENS5_IJNSA_ILi128EEENSA_ILi256EEENSA_ILi32EEEEEEaNS5_IJlSB_lEEEaSJ_NS4_8TiledMMAINS4_8MMA_AtomIJNS4_4SM904GMMA27MMA_64x256x32_S32S8S8_SS_TNEEEENS4_6LayoutINS5_IJNSA_ILi2EEESB_SB_EEENS5_IJSB_NSA_ILi0EEEST_EEEEENS5_IJNS4_10UnderscoreESW_SW_EEEEENS4_13SM90_TMA_LOADENS4_14ComposedLayoutINS4_7SwizzleILi1ELi4ELi3EEENS4_18smem_ptr_flag_bitsILi8EEENSQ_INS5_IJNSA_ILi8EEESH_EEENS5_IJSH_SB_EEEEEEEvNS4_8identityESZ_S19_vS1A_EENS_8epilogue10collective6detail29Sm90TmaWarpSpecializedAdapterINS1D_15DefaultEpilogueIaSJ_SJ_NS1C_6thread17LinearCombinationIaLi1EiiLNS1H_9ScaleType4KindE0ELNS_15FloatRoundStyleE2EaEENS1_15EpilogueDefaultEEEEEvvEEEEvNT_6ParamsE:
[----:B------:R-:W0:Y:S01]  /*0000*/  LDC R1, c[0x0][0x28] ;  /* 0x00000a00ff017b82 */ /* 0x000e220000000800 */
[----:B------:R-:W1:Y:S01]  /*0010*/  S2R R18, SR_TID.X ;  /* 0x0000000000127919 */ /* 0x000e620000002100 */
[----:B------:R-:W-:Y:S01]  /*0020*/  ELECT P0, URZ, PT ;  /* 0x00000000003f782f */ /* 0x000fe20003800000 */
[----:B------:R-:W-:Y:S01]  /*0030*/  BSSY B0, `(.L_x_0) ;  /* 0x000000f000007945 */ /* 0x000fe20003800000 */
[--C-:B-1----:R-:W-:Y:S02]  /*0040*/  SHF.R.U32.HI R0, RZ, 0x5, R18.reuse ;  /* 0x00000005ff007819 */ /* 0x102fe40000011612 */
[----:B------:R-:W-:-:S03]  /*0050*/  SHF.R.U32.HI R2, RZ, 0x7, R18 ;  /* 0x00000007ff027819 */ /* 0x000fc60000011612 */
[----:B------:R-:W1:Y:S04]  /*0060*/  SHFL.IDX PT, R5, R0, RZ, 0x1f ;  /* 0x00001fff00057589 */ /* 0x000e6800000e0000 */
[----:B------:R2:W3:Y:S01]  /*0070*/  SHFL.IDX PT, R8, R2, RZ, 0x1f ;  /* 0x00001fff02087589 */ /* 0x0004e200000e0000 */
[----:B-1----:R-:W-:-:S13]  /*0080*/  ISETP.NE.OR P0, PT, R5, RZ, !P0 ;  /* 0x000000ff0500720c */ /* 0x002fda0004705670 */
[----:B0-23--:R-:W-:Y:S05]  /*0090*/  @P0 BRA `(.L_x_1) ;  /* 0x0000000000200947 */ /* 0x00dfea0003800000 */
[----:B------:R-:W-:Y:S02]  /*00a0*/  ULDC.64 UR4, c[0x0][0x198] ;  /* 0x0000660000047ab9 */ /* 0x000fe40000000a00 */
[----:B------:R-:W-:Y:S02]  /*00b0*/  UIADD3 UR6, UP0, UR4, 0xf0, URZ ;  /* 0x000000f004067890 */ /* 0x000fe4000ff1e03f */
[----:B------:R-:W-:Y:S02]  /*00c0*/  UIADD3 UR4, UP1, UR4, 0x1f0, URZ ;  /* 0x000001f004047890 */ /* 0x000fe4000ff3e03f */
[----:B------:R-:W-:Y:S02]  /*00d0*/  UIADD3.X UR7, URZ, UR5, URZ, UP0, !UPT ;  /* 0x000000053f077290 */ /* 0x000fe400087fe43f */
[----:B------:R-:W-:-:S07]  /*00e0*/  UIADD3.X UR5, URZ, UR5, URZ, UP1, !UPT ;  /* 0x000000053f057290 */ /* 0x000fce0008ffe43f */
[----:B------:R0:W-:Y:S02]  /*00f0*/  UTMACCTL.PF [UR6] ;  /* 0x00000000060079b9 */ /* 0x0001e40008040000 */
[----:B------:R0:W-:Y:S02]  /*0100*/  UTMACCTL.PF [UR4] ;  /* 0x00000000040079b9 */ /* 0x0001e40008040000 */
[----:B0-----:R-:W-:Y:S01]  /*0110*/  NOP ;  /* 0x0000000000007918 */ /* 0x001fe20000000000 */
.L_x_1:
[----:B------:R-:W-:Y:S05]  /*0120*/  BSYNC B0 ;  /* 0x0000000000007941 */ /* 0x000fea0003800000 */
.L_x_0:
[----:B------:R-:W0:Y:S02]  /*0130*/  SHFL.IDX PT, R2, R0, RZ, 0x1f ;  /* 0x00001fff00027589 */ /* 0x000e2400000e0000 */
[----:B0-----:R-:W-:-:S13]  /*0140*/  ISETP.NE.AND P0, PT, R2, RZ, PT ;  /* 0x000000ff0200720c */ /* 0x001fda0003f05270 */
[----:B------:R-:W-:Y:S05]  /*0150*/  @P0 BRA `(.L_x_2) ;  /* 0x0000000000700947 */ /* 0x000fea0003800000 */
[----:B------:R-:W0:Y:S01]  /*0160*/  S2UR UR8, SR_CgaCtaId ;  /* 0x00000000000879c3 */ /* 0x000e220000008800 */
[----:B------:R-:W-:Y:S01]  /*0170*/  UMOV UR4, 0x400 ;  /* 0x0000040000047882 */ /* 0x000fe20000000000 */
[----:B------:R-:W-:Y:S01]  /*0180*/  UMOV UR5, 0x1 ;  /* 0x0000000100057882 */ /* 0x000fe20000000000 */
[----:B------:R-:W-:Y:S01]  /*0190*/  UMOV UR6, 0x100 ;  /* 0x0000010000067882 */ /* 0x000fe20000000000 */
[----:B------:R-:W-:Y:S01]  /*01a0*/  ELECT P0, URZ, PT ;  /* 0x00000000003f782f */ /* 0x000fe20003800000 */
[----:B------:R-:W-:-:S04]  /*01b0*/  UIADD3 UR6, -UR6, 0x100000, URZ ;  /* 0x0010000006067890 */ /* 0x000fc8000fffe13f */
[----:B------:R-:W-:Y:S02]  /*01c0*/  USHF.L.U32 UR7, UR6, 0xb, URZ ;  /* 0x0000000b06077899 */ /* 0x000fe4000800063f */
[----:B------:R-:W-:Y:S02]  /*01d0*/  USHF.L.U32 UR6, UR6, 0x1, URZ ;  /* 0x0000000106067899 */ /* 0x000fe4000800063f */
[----:B0-----:R-:W-:Y:S02]  /*01e0*/  ULEA UR8, UR8, UR4, 0x18 ;  /* 0x0000000408087291 */ /* 0x001fe4000f8ec03f */
[----:B------:R-:W-:-:S04]  /*01f0*/  UIADD3 UR4, -UR5, 0x100000, URZ ;  /* 0x0010000005047890 */ /* 0x000fc8000fffe13f */
[----:B------:R-:W-:Y:S02]  /*0200*/  USHF.L.U32 UR5, UR4, 0xb, URZ ;  /* 0x0000000b04057899 */ /* 0x000fe4000800063f */
[----:B------:R-:W-:Y:S01]  /*0210*/  USHF.L.U32 UR4, UR4, 0x1, URZ ;  /* 0x0000000104047899 */ /* 0x000fe2000800063f */
[----:B------:R-:W0:Y:S11]  /*0220*/  FENCE.VIEW.ASYNC.S ;  /* 0x00000000000073c6 */ /* 0x000e360000000000 */
[----:B0-----:R0:W1:Y:S01]  /*0230*/  SYNCS.EXCH.64 URZ, [UR8], UR4 ;  /* 0x00000004083f75b2 */ /* 0x0010620008000100 */
[----:B------:R0:W2:Y:S01]  /*0240*/  SYNCS.EXCH.64 URZ, [UR8+0x38], UR6 ;  /* 0x00003806083f75b2 */ /* 0x0000a20008000100 */
[----:B------:R0:W3:Y:S01]  /*0250*/  SYNCS.EXCH.64 URZ, [UR8+0x8], UR4 ;  /* 0x00000804083f75b2 */ /* 0x0000e20008000100 */
[----:B------:R0:W4:Y:S01]  /*0260*/  SYNCS.EXCH.64 URZ, [UR8+0x40], UR6 ;  /* 0x00004006083f75b2 */ /* 0x0001220008000100 */
[----:B------:R0:W0:Y:S01]  /*0270*/  SYNCS.EXCH.64 URZ, [UR8+0x10], UR4 ;  /* 0x00001004083f75b2 */ /* 0x0000220008000100 */
        /* <DEDUP_REMOVED lines=9> */
[----:B------:R-:W-:Y:S01]  /*0310*/  NOP ;  /* 0x0000000000007918 */ /* 0x000fe20000000000 */
.L_x_2:
[----:B------:R-:W5:Y:S01]  /*0320*/  SHFL.IDX PT, R0, R0, RZ, 0x1f ;  /* 0x00001fff00007589 */ /* 0x000f6200000e0000 */
[----:B------:R-:W-:Y:S01]  /*0330*/  ELECT P0, URZ, PT ;  /* 0x00000000003f782f */ /* 0x000fe20003800000 */
[----:B------:R-:W1:Y:S01]  /*0340*/  LDC R2, c[0x0][0x65c] ;  /* 0x00019700ff027b82 */ /* 0x000e620000000800 */
[----:B------:R-:W-:Y:S01]  /*0350*/  SHF.R.S32.HI R6, RZ, 0x1f, R5 ;  /* 0x0000001fff067819 */ /* 0x000fe20000011405 */
[----:B------:R-:W2:Y:S01]  /*0360*/  S2R R3, SR_CTAID.Y ;  /* 0x0000000000037919 */ /* 0x000ea20000002600 */
[----:B0-----:R-:W-:Y:S01]  /*0370*/  UMOV UR4, 0x20 ;  /* 0x0000002000047882 */ /* 0x001fe20000000000 */
[----:B------:R-:W-:Y:S01]  /*0380*/  ISETP.NE.AND P2, PT, R8, RZ, PT ;  /* 0x000000ff0800720c */ /* 0x000fe20003f45270 */
[----:B------:R-:W-:Y:S01]  /*0390*/  NOP ;  /* 0x0000000000007918 */ /* 0x000fe20000000000 */
[----:B------:R-:W0:Y:S01]  /*03a0*/  S2R R4, SR_CTAID.X ;  /* 0x0000000000047919 */ /* 0x000e220000002500 */
[----:B------:R-:W-:Y:S01]  /*03b0*/  LEA.HI R6, R6, R5, RZ, 0x2 ;  /* 0x0000000506067211 */ /* 0x000fe200078f10ff */
[----:B------:R-:W-:Y:S01]  /*03c0*/  NOP ;  /* 0x0000000000007918 */ /* 0x000fe20000000000 */
[----:B-----5:R-:W-:-:S02]  /*03d0*/  ISETP.NE.OR P0, PT, R0, RZ, !P0 ;  /* 0x000000ff0000720c */ /* 0x020fc40004705670 */
[----:B-1----:R-:W-:-:S04]  /*03e0*/  ISETP.NE.AND P3, PT, R2, 0x1, PT ;  /* 0x000000010200780c */ /* 0x002fc80003f65270 */
[----:B------:R-:W-:Y:S02]  /*03f0*/  P2R R0, PR, RZ, 0x8 ;  /* 0x00000008ff007803 */ /* 0x000fe40000000000 */
[----:B------:R-:W-:-:S05]  /*0400*/  LOP3.LUT R0, R6, 0xfffffffc, RZ, 0xc0, !PT ;  /* 0xfffffffc06007812 */ /* 0x000fca00078ec0ff */
[----:B------:R-:W-:Y:S01]  /*0410*/  VOTEU.ALL UP0, P0 ;  /* 0x00000000003f7886 */ /* 0x000fe20000000000 */
[----:B------:R-:W-:Y:S01]  /*0420*/  IMAD.IADD R0, R5, 0x1, -R0 ;  /* 0x0000000105007824 */ /* 0x000fe200078e0a00 */
[----:B------:R-:W0:Y:S01]  /*0430*/  @P3 LDC R17, c[0x0][0x10] ;  /* 0x00000400ff113b82 */ /* 0x000e220000000800 */
[----:B------:R-:W-:Y:S01]  /*0440*/  VOTEU.ALL UP1, P0 ;  /* 0x00000000003f7886 */ /* 0x000fe20000020000 */
[----:B--2---:R-:W-:Y:S01]  /*0450*/  @P3 IMAD.MOV.U32 R6, RZ, RZ, R3 ;  /* 0x000000ffff063224 */ /* 0x004fe200078e0003 */
[----:B------:R-:W-:Y:S01]  /*0460*/  @!UP0 UMOV UR6, 0x400 ;  /* 0x0000040000068882 */ /* 0x000fe20000000000 */
[----:B------:R-:W-:-:S04]  /*0470*/  @!UP0 UIADD3 UR4, -UR4, 0x100000, URZ ;  /* 0x0010000004048890 */ /* 0x000fc8000fffe13f */
[----:B------:R-:W-:Y:S02]  /*0480*/  @!UP0 USHF.L.U32 UR5, UR4, 0xb, URZ ;  /* 0x0000000b04058899 */ /* 0x000fe4000800063f */
[----:B------:R-:W-:Y:S01]  /*0490*/  @!UP0 USHF.L.U32 UR4, UR4, 0x1, URZ ;  /* 0x0000000104048899 */ /* 0x000fe2000800063f */
[----:B------:R-:W-:Y:S02]  /*04a0*/  @P3 IMAD.MOV.U32 R7, RZ, RZ, RZ ;  /* 0x000000ffff073224 */ /* 0x000fe400078e00ff */
[----:B------:R-:W-:Y:S01]  /*04b0*/  IMAD.MOV.U32 R5, RZ, RZ, RZ ;  /* 0x000000ffff057224 */ /* 0x000fe200078e00ff */
[----:B------:R-:W1:Y:S01]  /*04c0*/  @!UP0 S2UR UR7, SR_CgaCtaId ;  /* 0x00000000000789c3 */ /* 0x000e620000008800 */
[----:B------:R-:W-:-:S07]  /*04d0*/  @P3 IMAD.MOV.U32 R11, RZ, RZ, RZ ;  /* 0x000000ffff0b3224 */ /* 0x000fce00078e00ff */
[----:B------:R-:W2:Y:S01]  /*04e0*/  @!P3 LDC R9, c[0x0][0xc] ;  /* 0x00000300ff09bb82 */ /* 0x000ea20000000800 */
[----:B0-----:R-:W-:-:S04]  /*04f0*/  @P3 IMAD.WIDE.U32 R16, R4, R17, R6 ;  /* 0x0000001104103225 */ /* 0x001fc800078e0006 */
[----:B------:R-:W-:Y:S01]  /*0500*/  @P3 IMAD.IADD R17, R17, 0x1, R11 ;  /* 0x0000000111113824 */ /* 0x000fe200078e020b */
[----:B-1----:R-:W-:Y:S01]  /*0510*/  @!UP0 ULEA UR6, UR7, UR6, 0x18 ;  /* 0x0000000607068291 */ /* 0x002fe2000f8ec03f */
[----:B------:R-:W-:Y:S01]  /*0520*/  VOTEU.ALL UP0, P0 ;  /* 0x00000000003f7886 */ /* 0x000fe20000000000 */
[----:B------:R-:W-:-:S04]  /*0530*/  ISETP.NE.AND P0, PT, R0, 0x3, PT ;  /* 0x000000030000780c */ /* 0x000fc80003f05270 */
[----:B------:R-:W-:Y:S01]  /*0540*/  ISETP.EQ.OR P0, PT, R0, RZ, !P0 ;  /* 0x000000ff0000720c */ /* 0x000fe20004702670 */
[----:B--2---:R-:W-:-:S03]  /*0550*/  @!P3 IMAD.WIDE.U32 R6, R9, R3, R4 ;  /* 0x000000030906b225 */ /* 0x004fc600078e0004 */
[C---:B------:R-:W-:Y:S01]  /*0560*/  ISETP.EQ.AND P0, PT, R8.reuse, RZ, P0 ;  /* 0x000000ff0800720c */ /* 0x040fe20000702270 */
[----:B------:R-:W-:Y:S01]  /*0570*/  VIADD R8, R8, 0xffffffff ;  /* 0xffffffff08087836 */ /* 0x000fe20000000000 */
[----:B------:R-:W0:Y:S02]  /*0580*/  FENCE.VIEW.ASYNC.S ;  /* 0x00000000000073c6 */ /* 0x000e240000000000 */
[----:B0-----:R0:W3:Y:S01]  /*0590*/  @!UP0 SYNCS.EXCH.64 URZ, [UR6+0x80], UR4 ;  /* 0x00008004063f85b2 */ /* 0x0010e20008000100 */
[----:B------:R-:W-:Y:S01]  /*05a0*/  @!P3 IMAD.MOV.U32 R16, RZ, RZ, R6 ;  /* 0x000000ffff10b224 */ /* 0x000fe200078e0006 */
[----:B------:R-:W-:Y:S01]  /*05b0*/  SEL R19, RZ, 0x1, !P0 ;  /* 0x00000001ff137807 */ /* 0x000fe20004000000 */
[----:B------:R-:W-:Y:S01]  /*05c0*/  @!P3 IMAD.MOV.U32 R17, RZ, RZ, R7 ;  /* 0x000000ffff11b224 */ /* 0x000fe200078e0007 */
[----:B------:R-:W-:-:S04]  /*05d0*/  ISETP.GE.U32.AND P1, PT, R8, 0x2, PT ;  /* 0x000000020800780c */ /* 0x000fc80003f26070 */
[----:B------:R-:W-:Y:S01]  /*05e0*/  SEL R19, R19, 0x2, P1 ;  /* 0x0000000213137807 */ /* 0x000fe20000800000 */
[----:B------:R0:W3:Y:S01]  /*05f0*/  @!UP1 SYNCS.EXCH.64 URZ, [UR6+0x88], UR4 ;  /* 0x00008804063f95b2 */ /* 0x0000e20008000100 */
[----:B------:R-:W-:Y:S01]  /*0600*/  NOP ;  /* 0x0000000000007918 */ /* 0x000fe20000000000 */
[----:B---34-:R-:W-:Y:S06]  /*0610*/  BAR.SYNC.DEFER_BLOCKING 0x0 ;  /* 0x0000000000007b1d */ /* 0x018fec0000010000 */
[----:B------:R-:W-:Y:S05]  /*0620*/  @!P2 BRA `(.L_x_3) ;  /* 0x0000007c008ca947 */ /* 0x000fea0003800000 */
[----:B------:R-:W-:-:S13]  /*0630*/  ISETP.GT.U32.AND P0, PT, R8, 0x1, PT ;  /* 0x000000010800780c */ /* 0x000fda0003f04070 */
[----:B0-----:R-:W-:Y:S05]  /*0640*/  @P0 EXIT ;  /* 0x000000000000094d */ /* 0x001fea0003800000 */
[----:B------:R-:W-:Y:S01]  /*0650*/  ULDC.64 UR4, c[0x0][0x650] ;  /* 0x0001940000047ab9 */ /* 0x000fe20000000a00 */
[----:B------:R-:W-:Y:S01]  /*0660*/  PRMT R0, RZ, 0x7610, R0 ;  /* 0x00007610ff007816 */ /* 0x000fe20000000000 */
[----:B------:R-:W-:Y:S01]  /*0670*/  IMAD.MOV.U32 R152, RZ, RZ, -0x1 ;  /* 0xffffffffff987424 */ /* 0x000fe200078e00ff */
[----:B------:R-:W-:Y:S01]  /*0680*/  ISETP.GE.U32.AND P0, PT, R16, UR4, PT ;  /* 0x0000000410007c0c */ /* 0x000fe2000bf06070 */
[----:B------:R-:W-:Y:S02]  /*0690*/  IMAD.MOV.U32 R23, RZ, RZ, -0x1 ;  /* 0xffffffffff177424 */ /* 0x000fe400078e00ff */
[----:B------:R-:W-:Y:S01]  /*06a0*/  IMAD.MOV.U32 R22, RZ, RZ, -0x1 ;  /* 0xffffffffff167424 */ /* 0x000fe200078e00ff */
[----:B------:R-:W-:-:S13]  /*06b0*/  ISETP.GE.U32.AND.EX P0, PT, R17, UR5, PT, P0 ;  /* 0x0000000511007c0c */ /* 0x000fda000bf06100 */
[----:B------:R-:W-:Y:S05]  /*06c0*/  @P0 BRA `(.L_x_4) ;  /* 0x0000000400580947 */ /* 0x000fea0003800000 */
[----:B------:R-:W0:Y:S01]  /*06d0*/  LDC.64 R14, c[0x0][0x628] ;  /* 0x00018a00ff0e7b82 */ /* 0x000e220000000a00 */
[----:B------:R-:W-:Y:S02]  /*06e0*/  IMAD.MOV.U32 R6, RZ, RZ, R16 ;  /* 0x000000ffff067224 */ /* 0x000fe400078e0010 */
[----:B------:R-:W-:-:S05]  /*06f0*/  IMAD.MOV.U32 R7, RZ, RZ, R17 ;  /* 0x000000ffff077224 */ /* 0x000fca00078e0011 */
[----:B------:R-:W1:Y:S08]  /*0700*/  LDC R0, c[0x0][0x630] ;  /* 0x00018c00ff007b82 */ /* 0x000e700000000800 */
[----:B------:R-:W2:Y:S01]  /*0710*/  LDC.64 R20, c[0x0][0x620] ;  /* 0x00018800ff147b82 */ /* 0x000ea20000000a00 */
[----:B0-----:R-:W-:-:S04]  /*0720*/  ISETP.NE.U32.AND P0, PT, R14, RZ, PT ;  /* 0x000000ff0e00720c */ /* 0x001fc80003f05070 */
[----:B------:R-:W-:-:S13]  /*0730*/  ISETP.NE.AND.EX P0, PT, R15, RZ, PT, P0 ;  /* 0x000000ff0f00720c */ /* 0x000fda0003f05300 */
[----:B-12---:R-:W-:Y:S05]  /*0740*/  @!P0 BRA `(.L_x_5) ;  /* 0x0000000000288947 */ /* 0x006fea0003800000 */
[----:B------:R-:W0:Y:S02]  /*0750*/  LDC R11, c[0x0][0x634] ;  /* 0x00018d00ff0b7b82 */ /* 0x000e240000000800 */
[----:B0-----:R-:W-:-:S05]  /*0760*/  IADD3 R11, P0, R16, R11, RZ ;  /* 0x0000000b100b7210 */ /* 0x001fca0007f1e0ff */
[----:B------:R-:W-:-:S04]  /*0770*/  IMAD.X R13, RZ, RZ, R17, P0 ;  /* 0x000000ffff0d7224 */ /* 0x000fc800000e0611 */
[----:B------:R-:W-:-:S04]  /*0780*/  IMAD.WIDE.U32 R6, R13, R14, RZ ;  /* 0x0000000e0d067225 */ /* 0x000fc800078e00ff */
[----:B------:R-:W-:-:S04]  /*0790*/  IMAD.WIDE.U32 R8, P0, R11, R15, R6 ;  /* 0x0000000f0b087225 */ /* 0x000fc80007800006 */
[----:B------:R-:W-:-:S04]  /*07a0*/  IMAD.WIDE.U32 R6, R11, R14, RZ ;  /* 0x0000000e0b067225 */ /* 0x000fc800078e00ff */
[----:B------:R-:W-:Y:S01]  /*07b0*/  IMAD.X R11, RZ, RZ, RZ, P0 ;  /* 0x000000ffff0b7224 */ /* 0x000fe200000e06ff */
[----:B------:R-:W-:Y:S01]  /*07c0*/  IADD3 RZ, P0, R7, R8, RZ ;  /* 0x0000000807ff7210 */ /* 0x000fe20007f1e0ff */
[----:B------:R-:W-:-:S04]  /*07d0*/  IMAD.MOV.U32 R10, RZ, RZ, R9 ;  /* 0x000000ffff0a7224 */ /* 0x000fc800078e0009 */
[----:B------:R-:W-:-:S08]  /*07e0*/  IMAD.WIDE.U32.X R6, R13, R15, R10, P0 ;  /* 0x0000000f0d067225 */ /* 0x000fd000000e040a */
.L_x_5:
[-CC-:B------:R-:W-:Y:S01]  /*07f0*/  SHF.R.U64 R25, R6, R0.reuse, R7.reuse ;  /* 0x0000000006197219 */ /* 0x180fe20000001207 */
[----:B------:R-:W0:Y:S01]  /*0800*/  LDC R10, c[0x0][0x618] ;  /* 0x00018600ff0a7b82 */ /* 0x000e220000000800 */
[----:B------:R-:W-:Y:S01]  /*0810*/  SHF.R.U32.HI R5, RZ, R0, R7 ;  /* 0x00000000ff057219 */ /* 0x000fe20000011607 */
[----:B------:R-:W-:Y:S01]  /*0820*/  ULDC UR4, c[0x0][0x150] ;  /* 0x0000540000047ab9 */ /* 0x000fe20000000800 */
[----:B------:R-:W-:Y:S02]  /*0830*/  IADD3 R9, P0, RZ, -R25, RZ ;  /* 0x80000019ff097210 */ /* 0x000fe40007f1e0ff */
[----:B------:R-:W-:-:S03]  /*0840*/  I2FP.F32.U32 R0, R4 ;  /* 0x0000000400007245 */ /* 0x000fc60000201000 */
[----:B------:R-:W1:Y:S01]  /*0850*/  LDC.64 R26, c[0x0][0x640] ;  /* 0x00019000ff1a7b82 */ /* 0x000e620000000a00 */
[----:B------:R-:W-:Y:S02]  /*0860*/  IMAD.X R11, RZ, RZ, ~R5, P0 ;  /* 0x000000ffff0b7224 */ /* 0x000fe400000e0e05 */
[----:B------:R-:W-:Y:S01]  /*0870*/  FMUL R0, R0, UR4 ;  /* 0x0000000400007c20 */ /* 0x000fe20008400000 */
[----:B------:R-:W-:Y:S01]  /*0880*/  IMAD.WIDE.U32 R6, R9, R20, R16 ;  /* 0x0000001409067225 */ /* 0x000fe200078e0010 */
[----:B------:R-:W-:-:S03]  /*0890*/  ULDC UR4, c[0x0][0x154] ;  /* 0x0000550000047ab9 */ /* 0x000fc60000000800 */
[----:B------:R-:W-:Y:S01]  /*08a0*/  IMAD R8, R11, R20, RZ ;  /* 0x000000140b087224 */ /* 0x000fe200078e02ff */
[----:B------:R-:W2:Y:S01]  /*08b0*/  LDC R5, c[0x0][0x144] ;  /* 0x00005100ff057b82 */ /* 0x000ea20000000800 */
[----:B------:R-:W3:Y:S02]  /*08c0*/  F2I.U32.TRUNC.NTZ R0, R0 ;  /* 0x0000000000007305 */ /* 0x000ee4000020f000 */
[----:B------:R-:W-:-:S04]  /*08d0*/  IMAD R9, R9, R21, R8 ;  /* 0x0000001509097224 */ /* 0x000fc800078e0208 */
[----:B------:R-:W-:Y:S01]  /*08e0*/  IMAD.IADD R7, R7, 0x1, R9 ;  /* 0x0000000107077824 */ /* 0x000fe200078e0209 */
[----:B------:R-:W4:Y:S01]  /*08f0*/  LDC R12, c[0x0][0x608] ;  /* 0x00018200ff0c7b82 */ /* 0x000f220000000800 */
[----:B------:R-:W-:-:S03]  /*0900*/  IMAD.MOV.U32 R9, RZ, RZ, -0x1 ;  /* 0xffffffffff097424 */ /* 0x000fc600078e00ff */
[-CC-:B0-----:R-:W-:Y:S02]  /*0910*/  SHF.R.U64 R20, R6, R10.reuse, R7.reuse ;  /* 0x0000000a06147219 */ /* 0x181fe40000001207 */
[----:B------:R-:W-:Y:S02]  /*0920*/  I2FP.F32.U32 R6, R3 ;  /* 0x0000000300067245 */ /* 0x000fe40000201000 */
[----:B------:R-:W0:Y:S01]  /*0930*/  LDC R24, c[0x0][0x658] ;  /* 0x00019600ff187b82 */ /* 0x000e220000000800 */
[----:B-1----:R-:W-:Y:S01]  /*0940*/  ISETP.NE.U32.AND P0, PT, R26, RZ, PT ;  /* 0x000000ff1a00720c */ /* 0x002fe20003f05070 */
[----:B---3--:R-:W-:Y:S01]  /*0950*/  IMAD.MOV R8, RZ, RZ, -R0 ;  /* 0x000000ffff087224 */ /* 0x008fe200078e0a00 */
[----:B------:R-:W-:Y:S01]  /*0960*/  SHF.R.U32.HI R7, RZ, R10, R7 ;  /* 0x0000000aff077219 */ /* 0x000fe20000011607 */
[----:B------:R-:W-:Y:S01]  /*0970*/  FMUL R6, R6, UR4 ;  /* 0x0000000406067c20 */ /* 0x000fe20008400000 */
[----:B------:R-:W-:-:S03]  /*0980*/  ISETP.NE.AND.EX P0, PT, R27, RZ, PT, P0 ;  /* 0x000000ff1b00720c */ /* 0x000fc60003f05300 */
[----:B------:R-:W1:Y:S01]  /*0990*/  LDC R14, c[0x0][0x148] ;  /* 0x00005200ff0e7b82 */ /* 0x000e620000000800 */
[----:B--2---:R-:W-:-:S07]  /*09a0*/  IMAD R0, R5, R8, R4 ;  /* 0x0000000805007224 */ /* 0x004fce00078e0204 */
[----:B------:R-:W2:Y:S01]  /*09b0*/  LDC R22, c[0x0][0x600] ;  /* 0x00018000ff167b82 */ /* 0x000ea20000000800 */
[-CC-:B----4-:R-:W-:Y:S02]  /*09c0*/  SHF.R.U64 R28, R20, R12.reuse, R7.reuse ;  /* 0x0000000c141c7219 */ /* 0x190fe40000001207 */
[----:B------:R-:W-:Y:S01]  /*09d0*/  SHF.R.U32.HI R5, RZ, R12, R7 ;  /* 0x0000000cff057219 */ /* 0x000fe20000011607 */
[----:B------:R-:W-:Y:S01]  /*09e0*/  IMAD.MOV.U32 R7, RZ, RZ, 0x1 ;  /* 0x00000001ff077424 */ /* 0x000fe200078e00ff */
[----:B------:R3:W4:Y:S03]  /*09f0*/  F2I.U32.TRUNC.NTZ R12, R6 ;  /* 0x00000006000c7305 */ /* 0x000726000020f000 */
[----:B------:R-:W1:Y:S01]  /*0a00*/  LDC R15, c[0x0][0x648] ;  /* 0x00019200ff0f7b82 */ /* 0x000e620000000800 */
[-C--:B0-----:R-:W-:Y:S02]  /*0a10*/  SHF.L.U32 R4, R9, R24.reuse, RZ ;  /* 0x0000001809047219 */ /* 0x081fe400000006ff */
[----:B------:R-:W-:-:S02]  /*0a20*/  SHF.R.U64 R30, R28, R24, R5 ;  /* 0x000000181c1e7219 */ /* 0x000fc40000001205 */
[----:B------:R-:W-:Y:S02]  /*0a30*/  LOP3.LUT R11, RZ, R4, RZ, 0x33, !PT ;  /* 0x00000004ff0b7212 */ /* 0x000fe400078e33ff */
[-C--:B------:R-:W-:Y:S01]  /*0a40*/  SHF.R.U32.HI R5, RZ, R24.reuse, R5 ;  /* 0x00000018ff057219 */ /* 0x080fe20000011605 */
[----:B------:R-:W0:Y:S01]  /*0a50*/  LDC R21, c[0x0][0x638] ;  /* 0x00018e00ff157b82 */ /* 0x000e220000000800 */
[----:B------:R-:W-:Y:S01]  /*0a60*/  SHF.L.U32 R10, R7, R24, RZ ;  /* 0x00000018070a7219 */ /* 0x000fe200000006ff */
[----:B------:R-:W-:-:S06]  /*0a70*/  IMAD.MOV.U32 R4, RZ, RZ, R30 ;  /* 0x000000ffff047224 */ /* 0x000fcc00078e001e */
[----:B------:R-:W0:Y:S01]  /*0a80*/  LDC R152, c[0x0][0x610] ;  /* 0x00018400ff987b82 */ /* 0x000e220000000800 */
[----:B---34-:R-:W-:Y:S05]  /*0a90*/  @!P0 BRA `(.L_x_6) ;  /* 0x0000000000288947 */ /* 0x018fea0003800000 */
[----:B------:R-:W3:Y:S02]  /*0aa0*/  LDC R9, c[0x0][0x64c] ;  /* 0x00019300ff097b82 */ /* 0x000ee40000000800 */
[----:B---3--:R-:W-:-:S05]  /*0ab0*/  IADD3 R9, P0, R30, R9, RZ ;  /* 0x000000091e097210 */ /* 0x008fca0007f1e0ff */
        /* <DEDUP_REMOVED lines=8> */
.L_x_6:
[----:B-1----:R-:W-:Y:S01]  /*0b40*/  SHF.R.U64 R4, R4, R15, R5 ;  /* 0x0000000f04047219 */ /* 0x002fe20000001205 */
[----:B--2---:R-:W-:Y:S01]  /*0b50*/  VIADD R5, R22, 0xffffffff ;  /* 0xffffffff16057836 */ /* 0x004fe20000000000 */
[----:B------:R-:W-:Y:S01]  /*0b60*/  LOP3.LUT R11, R28, R11, RZ, 0xc0, !PT ;  /* 0x0000000b1c0b7212 */ /* 0x000fe200078ec0ff */
[----:B------:R-:W-:Y:S02]  /*0b70*/  IMAD.MOV R12, RZ, RZ, -R12 ;  /* 0x000000ffff0c7224 */ /* 0x000fe400078e0a0c */
[----:B------:R-:W-:Y:S01]  /*0b80*/  IMAD.MOV R6, RZ, RZ, -R4 ;  /* 0x000000ffff067224 */ /* 0x000fe200078e0a04 */
[----:B------:R-:W-:Y:S01]  /*0b90*/  LOP3.LUT R5, R20, R5, RZ, 0xc0, !PT ;  /* 0x0000000514057212 */ /* 0x000fe200078ec0ff */
[----:B------:R-:W-:Y:S02]  /*0ba0*/  @P3 IMAD R0, R14, R12, R3 ;  /* 0x0000000c0e003224 */ /* 0x000fe400078e0203 */
[----:B------:R-:W-:Y:S02]  /*0bb0*/  IMAD R11, R10, R4, R11 ;  /* 0x000000040a0b7224 */ /* 0x000fe400078e020b */
[----:B0-----:R-:W-:-:S02]  /*0bc0*/  IMAD R3, R6, R21, R30 ;  /* 0x0000001506037224 */ /* 0x001fc400078e021e */
[----:B------:R-:W-:Y:S02]  /*0bd0*/  IMAD R152, R11, R152, R0 ;  /* 0x000000980b987224 */ /* 0x000fe400078e0200 */
[----:B------:R-:W-:Y:S02]  /*0be0*/  IMAD R3, R3, R22, R5 ;  /* 0x0000001603037224 */ /* 0x000fe400078e0205 */
[----:B------:R-:W-:Y:S02]  /*0bf0*/  IMAD.MOV.U32 R0, RZ, RZ, 0x1 ;  /* 0x00000001ff007424 */ /* 0x000fe400078e00ff */
[----:B------:R-:W-:Y:S01]  /*0c00*/  IMAD.MOV.U32 R22, RZ, RZ, R25 ;  /* 0x000000ffff167224 */ /* 0x000fe200078e0019 */
[----:B------:R-:W-:Y:S02]  /*0c10*/  SEL R23, R3, R152, !P3 ;  /* 0x0000009803177207 */ /* 0x000fe40005800000 */
[----:B------:R-:W-:-:S07]  /*0c20*/  SEL R152, R152, R3, !P3 ;  /* 0x0000000398987207 */ /* 0x000fce0005800000 */
.L_x_4:
[----:B------:R-:W-:-:S08]  /*0c30*/  NOP ;  /* 0x0000000000007918 */ /* 0x000fd00000000000 */
[----:B------:R-:W0:Y:S02]  /*0c40*/  USETMAXREG.TRY_ALLOC.CTAPOOL UP0, 0xe8 ;  /* 0x000000e8000079c8 */ /* 0x000e240008000600 */
[----:B0-----:R-:W-:-:S13]  /*0c50*/  PLOP3.LUT P0, PT, PT, PT, UP0, 0x80, 0x0 ;  /* 0x000000000000781c */ /* 0x001fda0003f0f008 */
[----:B------:R-:W-:Y:S05]  /*0c60*/  @!P0 BRA `(.L_x_4) ;  /* 0xfffffffc00f08947 */ /* 0x000fea000383ffff */
[----:B------:R-:W-:Y:S01]  /*0c70*/  ULDC.64 UR4, c[0x0][0x598] ;  /* 0x0001660000047ab9 */ /* 0x000fe20000000a00 */
[----:B------:R-:W-:Y:S01]  /*0c80*/  ULDC.64 UR36, c[0x0][0x208] ;  /* 0x0000820000247ab9 */ /* 0x000fe20000000a00 */
[----:B------:R-:W-:-:S04]  /*0c90*/  ISETP.NE.U32.AND P0, PT, RZ, UR4, PT ;  /* 0x00000004ff007c0c */ /* 0x000fc8000bf05070 */
[----:B------:R-:W-:-:S13]  /*0ca0*/  ISETP.NE.AND.EX P0, PT, RZ, UR5, PT, P0 ;  /* 0x00000005ff007c0c */ /* 0x000fda000bf05300 */
[----:B------:R-:W-:Y:S05]  /*0cb0*/  @!P0 BRA `(.L_x_7) ;  /* 0x00000000001c8947 */ /* 0x000fea0003800000 */
[----:B------:R-:W0:Y:S02]  /*0cc0*/  LDC.64 R4, c[0x0][0x598] ;  /* 0x00016600ff047b82 */ /* 0x000e240000000a00 */
[----:B0-----:R-:W2:Y:S02]  /*0cd0*/  LDG.E.64 R4, desc[UR36][R4.64] ;  /* 0x0000002404047981 */ /* 0x001ea4000c1e1b00 */
[----:B--2---:R-:W-:-:S04]  /*0ce0*/  ISETP.NE.U32.AND P0, PT, R4, RZ, PT ;  /* 0x000000ff0400720c */ /* 0x004fc80003f05070 */
[----:B------:R-:W-:-:S13]  /*0cf0*/  ISETP.NE.AND.EX P0, PT, R5, RZ, PT, P0 ;  /* 0x000000ff0500720c */ /* 0x000fda0003f05300 */
[----:B------:R-:W-:Y:S05]  /*0d00*/  @!P0 BRA `(.L_x_7) ;  /* 0x0000000000088947 */ /* 0x000fea0003800000 */
[----:B------:R0:W5:Y:S01]  /*0d10*/  LD.E R153, desc[UR36][R4.64] ;  /* 0x0000002404997980 */ /* 0x000162000c101900 */
[----:B------:R-:W-:Y:S05]  /*0d20*/  BRA `(.L_x_8) ;  /* 0x0000000000247947 */ /* 0x000fea0003800000 */
.L_x_7:
[----:B------:R-:W-:Y:S02]  /*0d30*/  ULDC.64 UR4, c[0x0][0x588] ;  /* 0x0001620000047ab9 */ /* 0x000fe40000000a00 */
[----:B------:R-:W-:-:S04]  /*0d40*/  ISETP.NE.U32.AND P0, PT, RZ, UR4, PT ;  /* 0x00000004ff007c0c */ /* 0x000fc8000bf05070 */
[----:B------:R-:W-:-:S13]  /*0d50*/  ISETP.NE.AND.EX P0, PT, RZ, UR5, PT, P0 ;  /* 0x00000005ff007c0c */ /* 0x000fda000bf05300 */
[----:B------:R-:W-:Y:S05]  /*0d60*/  @!P0 BRA `(.L_x_9) ;  /* 0x00000000000c8947 */ /* 0x000fea0003800000 */
[----:B------:R-:W0:Y:S02]  /*0d70*/  LDC.64 R4, c[0x0][0x588] ;  /* 0x00016200ff047b82 */ /* 0x000e240000000a00 */
[----:B0-----:R1:W5:Y:S01]  /*0d80*/  LDG.E R153, desc[UR36][R4.64] ;  /* 0x0000002404997981 */ /* 0x001362000c1e1900 */
[----:B------:R-:W-:Y:S05]  /*0d90*/  BRA `(.L_x_8) ;  /* 0x0000000000087947 */ /* 0x000fea0003800000 */
.L_x_9:
[----:B------:R-:W-:Y:S02]  /*0da0*/  ULDC UR4, c[0x0][0x580] ;  /* 0x0001600000047ab9 */ /* 0x000fe40000000800 */
[----:B------:R-:W-:-:S07]  /*0db0*/  IMAD.U32 R153, RZ, RZ, UR4 ;  /* 0x00000004ff997e24 */ /* 0x000fce000f8e00ff */
.L_x_8:
[----:B------:R-:W-:Y:S02]  /*0dc0*/  ULDC.64 UR4, c[0x0][0x5a0] ;  /* 0x0001680000047ab9 */ /* 0x000fe40000000a00 */
[----:B------:R-:W-:-:S04]  /*0dd0*/  ISETP.NE.U32.AND P0, PT, RZ, UR4, PT ;  /* 0x00000004ff007c0c */ /* 0x000fc8000bf05070 */
[----:B------:R-:W-:-:S13]  /*0de0*/  ISETP.NE.AND.EX P0, PT, RZ, UR5, PT, P0 ;  /* 0x00000005ff007c0c */ /* 0x000fda000bf05300 */
[----:B------:R-:W-:Y:S05]  /*0df0*/  @!P0 BRA `(.L_x_10) ;  /* 0x00000000001c8947 */ /* 0x000fea0003800000 */
[----:B01----:R-:W0:Y:S02]  /*0e00*/  LDC.64 R4, c[0x0][0x5a0] ;  /* 0x00016800ff047b82 */ /* 0x003e240000000a00 */
[----:B0-----:R-:W2:Y:S02]  /*0e10*/  LDG.E.64 R4, desc[UR36][R4.64] ;  /* 0x0000002404047981 */ /* 0x001ea4000c1e1b00 */
[----:B--2---:R-:W-:-:S04]  /*0e20*/  ISETP.NE.U32.AND P0, PT, R4, RZ, PT ;  /* 0x000000ff0400720c */ /* 0x004fc80003f05070 */
[----:B------:R-:W-:-:S13]  /*0e30*/  ISETP.NE.AND.EX P0, PT, R5, RZ, PT, P0 ;  /* 0x000000ff0500720c */ /* 0x000fda0003f05300 */
[----:B------:R-:W-:Y:S05]  /*0e40*/  @!P0 BRA `(.L_x_10) ;  /* 0x0000000000088947 */ /* 0x000fea0003800000 */
[----:B------:R0:W5:Y:S01]  /*0e50*/  LD.E R154, desc[UR36][R4.64] ;  /* 0x00000024049a7980 */ /* 0x000162000c101900 */
[----:B------:R-:W-:Y:S05]  /*0e60*/  BRA `(.L_x_11) ;  /* 0x0000000000247947 */ /* 0x000fea0003800000 */
.L_x_10:
[----:B------:R-:W-:Y:S02]  /*0e70*/  ULDC.64 UR4, c[0x0][0x590] ;  /* 0x0001640000047ab9 */ /* 0x000fe40000000a00 */
[----:B------:R-:W-:-:S04]  /*0e80*/  ISETP.NE.U32.AND P0, PT, RZ, UR4, PT ;  /* 0x00000004ff007c0c */ /* 0x000fc8000bf05070 */
[----:B------:R-:W-:-:S13]  /*0e90*/  ISETP.NE.AND.EX P0, PT, RZ, UR5, PT, P0 ;  /* 0x00000005ff007c0c */ /* 0x000fda000bf05300 */
[----:B------:R-:W-:Y:S05]  /*0ea0*/  @!P0 BRA `(.L_x_12) ;  /* 0x00000000000c8947 */ /* 0x000fea0003800000 */
[----:B------:R-:W2:Y:S02]  /*0eb0*/  LDC.64 R154, c[0x0][0x590] ;  /* 0x00016400ff9a7b82 */ /* 0x000ea40000000a00 */
[----:B--2---:R2:W5:Y:S01]  /*0ec0*/  LDG.E R154, desc[UR36][R154.64] ;  /* 0x000000249a9a7981 */ /* 0x004562000c1e1900 */
[----:B------:R-:W-:Y:S05]  /*0ed0*/  BRA `(.L_x_11) ;  /* 0x0000000000087947 */ /* 0x000fea0003800000 */
.L_x_12:
[----:B------:R-:W-:Y:S02]  /*0ee0*/  ULDC UR4, c[0x0][0x584] ;  /* 0x0001610000047ab9 */ /* 0x000fe40000000800 */
[----:B------:R-:W-:-:S07]  /*0ef0*/  IMAD.U32 R154, RZ, RZ, UR4 ;  /* 0x00000004ff9a7e24 */ /* 0x000fce000f8e00ff */
.L_x_11:
[----:B------:R-:W-:-:S13]  /*0f00*/  LOP3.LUT P0, RZ, R0, 0xff, RZ, 0xc0, !PT ;  /* 0x000000ff00ff7812 */ /* 0x000fda000780c0ff */
[----:B------:R-:W-:Y:S05]  /*0f10*/  @!P0 EXIT ;  /* 0x000000000000894d */ /* 0x000fea0003800000 */
[----:B------:R-:W-:Y:S01]  /*0f20*/  ULDC UR4, c[0x0][0x28c] ;  /* 0x0000a30000047ab9 */ /* 0x000fe20000000800 */
[----:B------:R-:W-:Y:S01]  /*0f30*/  UMOV UR38, URZ ;  /* 0x0000003f00267c82 */ /* 0x000fe20008000000 */
[----:B------:R-:W-:Y:S01]  /*0f40*/  UIADD3 UR4, UR4, 0x1f, URZ ;  /* 0x0000001f04047890 */ /* 0x000fe2000fffe03f */
[----:B------:R-:W-:-:S03]  /*0f50*/  UMOV UR39, URZ ;  /* 0x0000003f00277c82 */ /* 0x000fc60008000000 */
[----:B------:R-:W-:-:S04]  /*0f60*/  USHF.R.S32.HI UR5, URZ, 0x1f, UR4 ;  /* 0x0000001f3f057899 */ /* 0x000fc80008011404 */
[----:B------:R-:W-:-:S04]  /*0f70*/  ULEA.HI UR5, UR5, UR4, URZ, 0x5 ;  /* 0x0000000405057291 */ /* 0x000fc8000f8f283f */
[----:B------:R-:W-:-:S12]  /*0f80*/  USHF.R.S32.HI UR40, URZ, 0x5, UR5 ;  /* 0x000000053f287899 */ /* 0x000fd80008011405 */
.L_x_290:
[----:B------:R-:W-:Y:S01]  /*0f90*/  LOP3.LUT R0, R18, 0x80, RZ, 0xc0, !PT ;  /* 0x0000008012007812 */ /* 0x000fe200078ec0ff */
[----:B---3--:R-:W3:Y:S01]  /*0fa0*/  S2UR UR7, SR_CgaCtaId ;  /* 0x00000000000779c3 */ /* 0x008ee20000008800 */
[----:B------:R-:W-:Y:S02]  /*0fb0*/  UMOV UR6, 0x400 ;  /* 0x0000040000067882 */ /* 0x000fe40000000000 */
[----:B------:R-:W-:-:S06]  /*0fc0*/  SHF.R.U32.HI R0, RZ, 0x7, R0 ;  /* 0x00000007ff007819 */ /* 0x000fcc0000011600 */
[----:B----4-:R-:W4:Y:S01]  /*0fd0*/  SHFL.IDX PT, R0, R0, RZ, 0x1f ;  /* 0x00001fff00007589 */ /* 0x010f2200000e0000 */
[----:B---3--:R-:W-:Y:S01]  /*0fe0*/  ULEA UR6, UR7, UR6, 0x18 ;  /* 0x0000000607067291 */ /* 0x008fe2000f8ec03f */
[----:B----4-:R-:W-:-:S13]  /*0ff0*/  R2UR UR4, R0 ;  /* 0x00000000000472ca */ /* 0x010fda00000e0000 */
[----:B------:R-:W-:-:S04]  /*1000*/  ULEA.HI UR5, UR4, UR4, URZ, 0x1 ;  /* 0x0000000404057291 */ /* 0x000fc8000f8f083f */
[----:B------:R-:W-:-:S04]  /*1010*/  ULOP3.LUT UR5, UR5, 0x1ffffe, URZ, 0xc0, !UPT ;  /* 0x001ffffe05057892 */ /* 0x000fc8000f8ec03f */
[----:B------:R-:W-:-:S03]  /*1020*/  UIADD3 UR5, UR4, -UR5, URZ ;  /* 0x8000000504057290 */ /* 0x000fc6000fffe03f */
[----:B------:R-:W-:Y:S01]  /*1030*/  ULDC UR4, c[0x0][0x28c] ;  /* 0x0000a30000047ab9 */ /* 0x000fe20000000800 */
[----:B------:R-:W-:Y:S01]  /*1040*/  ULEA UR5, UR5, UR6, 0xb ;  /* 0x0000000605057291 */ /* 0x000fe2000f8e583f */
[----:B------:R-:W-:-:S03]  /*1050*/  ISETP.LT.AND P0, PT, RZ, UR4, PT ;  /* 0x00000004ff007c0c */ /* 0x000fc6000bf01270 */
[----:B------:R-:W-:-:S04]  /*1060*/  UIADD3 UR5, UR5, 0x180, URZ ;  /* 0x0000018005057890 */ /* 0x000fc8000fffe03f */
[----:B------:R-:W-:-:S04]  /*1070*/  USHF.R.U32.HI UR5, URZ, 0x4, UR5 ;  /* 0x000000043f057899 */ /* 0x000fc80008011605 */
[----:B------:R-:W-:Y:S02]  /*1080*/  ULOP3.LUT UR41, UR5, 0x3fff, URZ, 0xc0, !UPT ;  /* 0x00003fff05297892 */ /* 0x000fe4000f8ec03f */
[----:B------:R-:W-:Y:S10]  /*1090*/  @P0 BRA `(.L_x_13) ;  /* 0x0000000000400947 */ /* 0x000ff40003800000 */
[----:B------:R-:W-:Y:S01]  /*10a0*/  MOV R0, 0x0 ;  /* 0x0000000000007802 */ /* 0x000fe20000000f00 */
[----:B------:R-:W-:Y:S01]  /*10b0*/  ULDC.64 UR4, c[0x4][0x68] ;  /* 0x01001a0000047ab9 */ /* 0x000fe20000000a00 */
[----:B------:R-:W-:Y:S01]  /*10c0*/  ULDC.64 UR6, c[0x4][0x8] ;  /* 0x0100020000067ab9 */ /* 0x000fe20000000a00 */
[----:B01----:R-:W-:Y:S01]  /*10d0*/  IMAD.U32 R4, RZ, RZ, UR4 ;  /* 0x00000004ff047e24 */ /* 0x003fe2000f8e00ff */
[----:B------:R0:W1:Y:S01]  /*10e0*/  LDC.64 R14, c[0x4][R0] ;  /* 0x01000000000e7b82 */ /* 0x0000620000000a00 */
[----:B------:R-:W-:Y:S01]  /*10f0*/  IMAD.U32 R5, RZ, RZ, UR5 ;  /* 0x00000005ff057e24 */ /* 0x000fe2000f8e00ff */
[----:B------:R-:W-:Y:S01]  /*1100*/  ULDC.64 UR4, c[0x4][0x70] ;  /* 0x01001c0000047ab9 */ /* 0x000fe20000000a00 */
[----:B------:R-:W-:Y:S02]  /*1110*/  IMAD.U32 R10, RZ, RZ, UR6 ;  /* 0x00000006ff0a7e24 */ /* 0x000fe4000f8e00ff */
[----:B------:R-:W-:Y:S02]  /*1120*/  IMAD.U32 R6, RZ, RZ, UR4 ;  /* 0x00000004ff067e24 */ /* 0x000fe4000f8e00ff */
[----:B------:R-:W-:-:S02]  /*1130*/  IMAD.U32 R7, RZ, RZ, UR5 ;  /* 0x00000005ff077e24 */ /* 0x000fc4000f8e00ff */
[----:B------:R-:W-:Y:S02]  /*1140*/  IMAD.U32 R11, RZ, RZ, UR7 ;  /* 0x00000007ff0b7e24 */ /* 0x000fe4000f8e00ff */
[----:B------:R-:W-:Y:S02]  /*1150*/  IMAD.MOV.U32 R8, RZ, RZ, 0x1e1 ;  /* 0x000001e1ff087424 */ /* 0x000fe400078e00ff */
[----:B------:R-:W-:Y:S02]  /*1160*/  IMAD.MOV.U32 R12, RZ, RZ, 0x1 ;  /* 0x00000001ff0c7424 */ /* 0x000fe400078e00ff */
[----:B0-----:R-:W-:-:S07]  /*1170*/  IMAD.MOV.U32 R13, RZ, RZ, RZ ;  /* 0x000000ffff0d7224 */ /* 0x001fce00078e00ff */
[----:B------:R-:W-:-:S07]  /*1180*/  LEPC R20, `(.L_x_13) ;  /* 0x000000001014794e */ /* 0x000fce0000000000 */
[----:B-12--5:R-:W-:Y:S05]  /*1190*/  CALL.ABS.NOINC R14 ;  /* 0x000000000e007343 */ /* 0x026fea0003c00000 */
.L_x_13:
[----:B------:R-:W-:-:S04]  /*11a0*/  LOP3.LUT R0, R19, 0x1, RZ, 0xfc, !PT ;  /* 0x0000000113007812 */ /* 0x000fc800078efcff */
[----:B------:R-:W-:-:S13]  /*11b0*/  ISETP.NE.AND P0, PT, R0, 0x3, PT ;  /* 0x000000030000780c */ /* 0x000fda0003f05270 */
[----:B------:R-:W-:Y:S05]  /*11c0*/  @!P0 BRA `(.L_x_14) ;  /* 0x0000000000048947 */ /* 0x000fea0003800000 */
[----:B------:R-:W-:Y:S01]  /*11d0*/  BPT.TRAP 0x1 ;  /* 0x000000040000795c */ /* 0x000fe20000300000 */
.L_x_14:
[----:B------:R-:W3:Y:S01]  /*11e0*/  S2UR UR5, SR_CgaCtaId ;  /* 0x00000000000579c3 */ /* 0x000ee20000008800 */
[----:B------:R-:W-:Y:S01]  /*11f0*/  UMOV UR4, 0x400 ;  /* 0x0000040000047882 */ /* 0x000fe20000000000 */
[----:B------:R-:W-:Y:S02]  /*1200*/  IMAD.U32 R0, RZ, RZ, UR38 ;  /* 0x00000026ff007e24 */ /* 0x000fe4000f8e00ff */
[----:B------:R-:W-:-:S03]  /*1210*/  IMAD.U32 R3, RZ, RZ, UR39 ;  /* 0x00000027ff037e24 */ /* 0x000fc6000f8e00ff */
[----:B------:R-:W-:Y:S01]  /*1220*/  SHF.L.U32 R0, R0, 0x1f, RZ ;  /* 0x0000001f00007819 */ /* 0x000fe200000006ff */
[----:B---3--:R-:W-:-:S06]  /*1230*/  ULEA UR4, UR5, UR4, 0x18 ;  /* 0x0000000405047291 */ /* 0x008fcc000f8ec03f */
[----:B------:R-:W-:-:S04]  /*1240*/  IMAD.U32 R6, RZ, RZ, UR4 ;  /* 0x00000004ff067e24 */ /* 0x000fc8000f8e00ff */
[----:B------:R-:W-:-:S04]  /*1250*/  IMAD R3, R3, 0x8, R6 ;  /* 0x0000000803037824 */ /* 0x000fc800078e0206 */
[----:B------:R3:W4:Y:S01]  /*1260*/  SYNCS.PHASECHK.TRANS64.TRYWAIT P1, [R3+URZ], R0 ;  /* 0x00000000030075a7 */ /* 0x000722000802017f */
[----:B------:R-:W-:Y:S05]  /*1270*/  @!P0 BRA `(.L_x_15) ;  /* 0x0000000000048947 */ /* 0x000fea0003800000 */
[----:B------:R-:W-:Y:S01]  /*1280*/  BPT.TRAP 0x1 ;  /* 0x000000040000795c */ /* 0x000fe20000300000 */
.L_x_15:
[----:B----4-:R-:W-:Y:S05]  /*1290*/  @P1 BRA `(.L_x_16) ;  /* 0x0000000000081947 */ /* 0x010fea0003800000 */
[----:B------:R-:W4:Y:S02]  /*12a0*/  SYNCS.PHASECHK.TRANS64.TRYWAIT P1, [R3+URZ], R0 ;  /* 0x00000000030075a7 */ /* 0x000f24000802017f */
[----:B----4-:R-:W-:Y:S05]  /*12b0*/  @!P1 BRA `(.L_x_17) ;  /* 0x0000008800689947 */ /* 0x010fea0003800000 */
.L_x_16:
[----:B------:R-:W-:-:S04]  /*12c0*/  UISETP.LT.AND UP0, UPT, UR40, 0x1, UPT ;  /* 0x000000012800788c */ /* 0x000fc8000bf01270 */
[----:B------:R-:W-:-:S06]  /*12d0*/  USEL UR4, UR40, 0x1, UP0 ;  /* 0x0000000128047887 */ /* 0x000fcc0008000000 */
[----:B---34-:R-:W-:Y:S01]  /*12e0*/  IMAD.U32 R0, RZ, RZ, UR4 ;  /* 0x00000004ff007e24 */ /* 0x018fe2000f8e00ff */
[----:B------:R-:W-:Y:S05]  /*12f0*/  WARPSYNC.ALL ;  /* 0x0000000000007948 */ /* 0x000fea0003800000 */
[----:B------:R-:W-:-:S04]  /*1300*/  IADD3 R0, -R0, UR40, RZ ;  /* 0x0000002800007c10 */ /* 0x000fc8000fffe1ff */
[----:B------:R-:W-:Y:S02]  /*1310*/  ISETP.GE.AND P1, PT, R0, 0x1, PT ;  /* 0x000000010000780c */ /* 0x000fe40003f26270 */
[----:B------:R-:W-:Y:S01]  /*1320*/  R2UR UR4, R6 ;  /* 0x00000000060472ca */ /* 0x000fe200000e0000 */
[----:B------:R-:W-:Y:S01]  /*1330*/  ULOP3.LUT UR41, UR41, 0x10000, URZ, 0xfc, !UPT ;  /* 0x0001000029297892 */ /* 0x000fe2000f8efc3f */
[----:B------:R-:W-:Y:S01]  /*1340*/  WARPGROUP.ARRIVE ;  /* 0x00000000000079c5 */ /* 0x000fe20000000000 */
[----:B------:R-:W-:Y:S01]  /*1350*/  UMOV UR5, 0xc0000010 ;  /* 0xc000001000057882 */ /* 0x000fe20000000000 */
[----:B------:R-:W-:-:S09]  /*1360*/  UMOV UR7, 0xc0000010 ;  /* 0xc000001000077882 */ /* 0x000fd20000000000 */
[----:B------:R-:W-:-:S04]  /*1370*/  UIADD3 UR4, UR4, 0x7180, URZ ;  /* 0x0000718004047890 */ /* 0x000fc8000fffe03f */
[----:B------:R-:W-:-:S04]  /*1380*/  USHF.R.U32.HI UR4, URZ, 0x4, UR4 ;  /* 0x000000043f047899 */ /* 0x000fc80008011604 */
[----:B------:R-:W-:-:S04]  /*1390*/  ULOP3.LUT UR4, UR4, 0x3fff, URZ, 0xc0, !UPT ;  /* 0x00003fff04047892 */ /* 0x000fc8000f8ec03f */
[----:B------:R-:W-:Y:S02]  /*13a0*/  ULOP3.LUT UR9, UR4, 0x10000, URZ, 0xfc, !UPT ;  /* 0x0001000004097892 */ /* 0x000fe4000f8efc3f */
[----:B------:R-:W-:Y:S02]  /*13b0*/  ULEA UR4, UR39, UR41, 0x8 ;  /* 0x0000002927047291 */ /* 0x000fe4000f8e403f */
[----:B------:R-:W-:-:S09]  /*13c0*/  ULEA UR6, UR39, UR9, 0x9 ;  /* 0x0000000927067291 */ /* 0x000fd2000f8e483f */
[----:B------:R-:W-:Y:S03]  /*13d0*/  IGMMA.64x256x32.S8.S8 R24, gdesc[UR4], RZ, !UPT, gsb0 ;  /* 0x06600000041879f1 */ /* 0x000fe6000c0410ff */
[----:B------:R-:W-:Y:S02]  /*13e0*/  WARPGROUP.DEPBAR.LE gsb0, 0x0 ;  /* 0x00008000000079c5 */ /* 0x000fe40000010000 */
[----:B------:R-:W-:Y:S05]  /*13f0*/  @!P1 BRA `(.L_x_18) ;  /* 0x0000000000c49947 */ /* 0x000fea0003800000 */
[----:B------:R-:W-:Y:S02]  /*1400*/  UIADD3 UR4, UR39, 0x1, URZ ;  /* 0x0000000127047890 */ /* 0x000fe4000fffe03f */
[----:B------:R-:W-:Y:S02]  /*1410*/  IMAD.U32 R3, RZ, RZ, UR39 ;  /* 0x00000027ff037e24 */ /* 0x000fe4000f8e00ff */
[----:B------:R-:W-:-:S04]  /*1420*/  UISETP.NE.AND UP0, UPT, UR4, 0x7, UPT ;  /* 0x000000070400788c */ /* 0x000fc8000bf05270 */
[----:B------:R-:W-:Y:S02]  /*1430*/  USEL UR5, URZ, 0x1, UP0 ;  /* 0x000000013f057887 */ /* 0x000fe40008000000 */
[----:B------:R-:W-:Y:S02]  /*1440*/  USEL UR8, UR4, URZ, UP0 ;  /* 0x0000003f04087287 */ /* 0x000fe40008000000 */
[----:B------:R-:W-:-:S06]  /*1450*/  ULOP3.LUT UR5, UR38, UR5, URZ, 0x3c, !UPT ;  /* 0x0000000526057292 */ /* 0x000fcc000f8e3c3f */
[----:B------:R-:W-:-:S07]  /*1460*/  IMAD.U32 R7, RZ, RZ, UR5 ;  /* 0x00000005ff077e24 */ /* 0x000fce000f8e00ff */
.L_x_25:
[----:B------:R-:W-:Y:S05]  /*1470*/  @!P0 BRA `(.L_x_19) ;  /* 0x0000000000048947 */ /* 0x000fea0003800000 */
[----:B------:R-:W-:Y:S01]  /*1480*/  BPT.TRAP 0x1 ;  /* 0x000000040000795c */ /* 0x000fe20000300000 */
.L_x_19:
[----:B------:R-:W3:Y:S01]  /*1490*/  S2UR UR5, SR_CgaCtaId ;  /* 0x00000000000579c3 */ /* 0x000ee20000008800 */
[----:B------:R-:W-:Y:S01]  /*14a0*/  UMOV UR4, 0x400 ;  /* 0x0000040000047882 */ /* 0x000fe20000000000 */
[----:B01----:R-:W-:Y:S01]  /*14b0*/  IMAD.U32 R5, RZ, RZ, UR8 ;  /* 0x00000008ff057e24 */ /* 0x003fe2000f8e00ff */
[----:B------:R-:W-:Y:S01]  /*14c0*/  SHF.L.U32 R4, R7, 0x1f, RZ ;  /* 0x0000001f07047819 */ /* 0x000fe200000006ff */
[----:B---3--:R-:W-:-:S06]  /*14d0*/  ULEA UR4, UR5, UR4, 0x18 ;  /* 0x0000000405047291 */ /* 0x008fcc000f8ec03f */
[----:B------:R-:W-:-:S04]  /*14e0*/  IMAD.U32 R6, RZ, RZ, UR4 ;  /* 0x00000004ff067e24 */ /* 0x000fc8000f8e00ff */
[----:B------:R-:W-:-:S04]  /*14f0*/  IMAD R5, R5, 0x8, R6 ;  /* 0x0000000805057824 */ /* 0x000fc800078e0206 */
[----:B------:R0:W1:Y:S01]  /*1500*/  SYNCS.PHASECHK.TRANS64.TRYWAIT P1, [R5+URZ], R4 ;  /* 0x00000004050075a7 */ /* 0x000062000802017f */
[----:B------:R-:W-:Y:S05]  /*1510*/  @!P0 BRA `(.L_x_20) ;  /* 0x0000000000048947 */ /* 0x000fea0003800000 */
[----:B------:R-:W-:Y:S01]  /*1520*/  BPT.TRAP 0x1 ;  /* 0x000000040000795c */ /* 0x000fe20000300000 */
.L_x_20:
[----:B-1----:R-:W-:Y:S05]  /*1530*/  @P1 BRA `(.L_x_21) ;  /* 0x0000000000081947 */ /* 0x002fea0003800000 */
[----:B------:R-:W1:Y:S02]  /*1540*/  SYNCS.PHASECHK.TRANS64.TRYWAIT P1, [R5+URZ], R4 ;  /* 0x00000004050075a7 */ /* 0x000e64000802017f */
[----:B-1----:R-:W-:Y:S05]  /*1550*/  @!P1 BRA `(.L_x_22) ;  /* 0x0000008400d49947 */ /* 0x002fea0003800000 */
.L_x_21:
[----:B------:R-:W-:Y:S01]  /*1560*/  ULEA UR4, UR8, UR41, 0x8 ;  /* 0x0000002908047291 */ /* 0x000fe2000f8e403f */
[----:B------:R-:W-:Y:S01]  /*1570*/  WARPGROUP.ARRIVE ;  /* 0x00000000000079c5 */ /* 0x000fe20000000000 */
[----:B------:R-:W-:Y:S01]  /*1580*/  ULEA UR6, UR8, UR9, 0x9 ;  /* 0x0000000908067291 */ /* 0x000fe2000f8e483f */
[----:B------:R-:W-:Y:S01]  /*1590*/  UMOV UR5, 0xc0000010 ;  /* 0xc000001000057882 */ /* 0x000fe20000000000 */
[----:B------:R-:W-:-:S07]  /*15a0*/  UMOV UR7, 0xc0000010 ;  /* 0xc000001000077882 */ /* 0x000fce0000000000 */
[----:B------:R-:W-:Y:S03]  /*15b0*/  IGMMA.64x256x32.S8.S8 R24, gdesc[UR4], R24, gsb0 ;  /* 0x06600000041879f1 */ /* 0x000fe60008041018 */
[----:B------:R-:W-:Y:S02]  /*15c0*/  WARPGROUP.DEPBAR.LE gsb0, 0x0 ;  /* 0x00008000000079c5 */ /* 0x000fe40000010000 */
[----:B------:R-:W-:Y:S05]  /*15d0*/  @!P0 BRA `(.L_x_23) ;  /* 0x0000000000048947 */ /* 0x000fea0003800000 */
[----:B------:R-:W-:Y:S01]  /*15e0*/  BPT.TRAP 0x1 ;  /* 0x000000040000795c */ /* 0x000fe20000300000 */
.L_x_23:
[----:B01----:R-:W-:Y:S01]  /*15f0*/  IMAD R4, R3, 0x8, R6 ;  /* 0x0000000803047824 */ /* 0x003fe200078e0206 */
[----:B------:R-:W-:-:S03]  /*1600*/  ISETP.GT.U32.AND P1, PT, R19, 0x1, PT ;  /* 0x000000011300780c */ /* 0x000fc60003f24070 */
[----:B------:R-:W-:-:S05]  /*1610*/  VIADD R4, R4, 0x38 ;  /* 0x0000003804047836 */ /* 0x000fca0000000000 */
[----:B------:R-:W-:-:S04]  /*1620*/  PRMT R4, RZ, 0x654, R4 ;  /* 0x00000654ff047816 */ /* 0x000fc80000000004 */
[----:B------:R0:W-:Y:S01]  /*1630*/  SYNCS.ARRIVE.TRANS64.RED.A1T0 RZ, [R4+URZ], RZ ;  /* 0x000000ff04ff79a7 */ /* 0x0001e2000810043f */
[----:B------:R-:W-:Y:S05]  /*1640*/  @P1 BRA `(.L_x_24) ;  /* 0x0000000000041947 */ /* 0x000fea0003800000 */
[----:B------:R-:W-:Y:S01]  /*1650*/  BPT.TRAP 0x1 ;  /* 0x000000040000795c */ /* 0x000fe20000300000 */
.L_x_24:
[----:B------:R-:W-:Y:S01]  /*1660*/  UIADD3 UR8, UR8, 0x1, URZ ;  /* 0x0000000108087890 */ /* 0x000fe2000fffe03f */
[C---:B------:R-:W-:Y:S01]  /*1670*/  ISETP.GT.AND P2, PT, R0.reuse, 0x1, PT ;  /* 0x000000010000780c */ /* 0x040fe20003f44270 */
[----:B------:R-:W-:Y:S02]  /*1680*/  VIADD R3, R3, 0x1 ;  /* 0x0000000103037836 */ /* 0x000fe40000000000 */
[----:B------:R-:W-:Y:S01]  /*1690*/  UISETP.NE.AND UP0, UPT, UR8, 0x7, UPT ;  /* 0x000000070800788c */ /* 0x000fe2000bf05270 */
[----:B------:R-:W-:Y:S02]  /*16a0*/  VIADD R0, R0, 0xffffffff ;  /* 0xffffffff00007836 */ /* 0x000fe40000000000 */
[C---:B------:R-:W-:Y:S01]  /*16b0*/  ISETP.NE.AND P1, PT, R3.reuse, 0x7, PT ;  /* 0x000000070300780c */ /* 0x040fe20003f25270 */
[----:B------:R-:W-:Y:S02]  /*16c0*/  USEL UR4, URZ, 0x1, UP0 ;  /* 0x000000013f047887 */ /* 0x000fe40008000000 */
[----:B------:R-:W-:Y:S01]  /*16d0*/  USEL UR8, UR8, URZ, UP0 ;  /* 0x0000003f08087287 */ /* 0x000fe20008000000 */
[----:B------:R-:W-:-:S03]  /*16e0*/  SEL R3, R3, RZ, P1 ;  /* 0x000000ff03037207 */ /* 0x000fc60000800000 */
[----:B------:R-:W-:Y:S01]  /*16f0*/  LOP3.LUT R7, R7, UR4, RZ, 0x3c, !PT ;  /* 0x0000000407077c12 */ /* 0x000fe2000f8e3cff */
[----:B------:R-:W-:Y:S07]  /*1700*/  @P2 BRA `(.L_x_25) ;  /* 0xfffffffc00582947 */ /* 0x000fee000383ffff */
.L_x_18:
[----:B------:R-:W3:Y:S02]  /*1710*/  LDC R0, c[0x0][0x28c] ;  /* 0x0000a300ff007b82 */ /* 0x000ee40000000800 */
[----:B---3--:R-:W-:-:S13]  /*1720*/  ISETP.GE.AND P1, PT, R0, 0x1, PT ;  /* 0x000000010000780c */ /* 0x008fda0003f26270 */
[----:B------:R-:W-:Y:S05]  /*1730*/  @!P1 BRA `(.L_x_26) ;  /* 0x0000000000489947 */ /* 0x000fea0003800000 */
[----:B------:R-:W-:Y:S05]  /*1740*/  @!P0 BRA `(.L_x_27) ;  /* 0x0000000000048947 */ /* 0x000fea0003800000 */
[----:B------:R-:W-:Y:S01]  /*1750*/  BPT.TRAP 0x1 ;  /* 0x000000040000795c */ /* 0x000fe20000300000 */
.L_x_27:
[----:B------:R-:W-:Y:S01]  /*1760*/  UISETP.LT.AND UP0, UPT, UR40, 0x1, UPT ;  /* 0x000000012800788c */ /* 0x000fe2000bf01270 */
[----:B------:R-:W-:-:S03]  /*1770*/  ISETP.GT.U32.AND P0, PT, R19, 0x1, PT ;  /* 0x000000011300780c */ /* 0x000fc60003f04070 */
[----:B------:R-:W-:-:S04]  /*1780*/  USEL UR6, UR40, 0x1, UP0 ;  /* 0x0000000128067887 */ /* 0x000fc80008000000 */
[----:B------:R-:W-:-:S04]  /*1790*/  UIADD3 UR6, UR39, UR40, -UR6 ;  /* 0x0000002827067290 */ /* 0x000fc8000fffe806 */
[----:B------:R-:W-:-:S04]  /*17a0*/  UIMAD.WIDE.U32 UR4, UR6, 0x24924925, URZ ;  /* 0x24924925060478a5 */ /* 0x000fc8000f8e003f */
[----:B------:R-:W-:-:S04]  /*17b0*/  UIADD3 UR4, UR6, -UR5, URZ ;  /* 0x8000000506047290 */ /* 0x000fc8000fffe03f */
[----:B------:R-:W-:-:S04]  /*17c0*/  ULEA.HI UR4, UR4, UR5, URZ, 0x1f ;  /* 0x0000000504047291 */ /* 0x000fc8000f8ff83f */
[----:B------:R-:W-:-:S04]  /*17d0*/  USHF.R.U32.HI UR4, URZ, 0x2, UR4 ;  /* 0x000000023f047899 */ /* 0x000fc80008011604 */
[----:B------:R-:W-:-:S06]  /*17e0*/  UIMAD UR4, UR4, -0x7, UR6 ;  /* 0xfffffff9040478a4 */ /* 0x000fcc000f8e0206 */
[----:B------:R-:W-:-:S04]  /*17f0*/  IMAD.U32 R3, RZ, RZ, UR4 ;  /* 0x00000004ff037e24 */ /* 0x000fc8000f8e00ff */
[----:B------:R-:W-:-:S04]  /*1800*/  IMAD R0, R3, 0x8, R6 ;  /* 0x0000000803007824 */ /* 0x000fc800078e0206 */
[----:B------:R-:W-:-:S05]  /*1810*/  VIADD R0, R0, 0x38 ;  /* 0x0000003800007836 */ /* 0x000fca0000000000 */
[----:B------:R-:W-:-:S04]  /*1820*/  PRMT R0, RZ, 0x654, R0 ;  /* 0x00000654ff007816 */ /* 0x000fc80000000000 */
[----:B------:R3:W-:Y:S01]  /*1830*/  SYNCS.ARRIVE.TRANS64.RED.A1T0 RZ, [R0+URZ], RZ ;  /* 0x000000ff00ff79a7 */ /* 0x0007e2000810043f */
[----:B------:R-:W-:Y:S05]  /*1840*/  @P0 BRA `(.L_x_26) ;  /* 0x0000000000040947 */ /* 0x000fea0003800000 */
[----:B------:R-:W-:Y:S01]  /*1850*/  BPT.TRAP 0x1 ;  /* 0x000000040000795c */ /* 0x000fe20000300000 */
.L_x_26:
[--C-:B---3--:R-:W-:Y:S01]  /*1860*/  SHF.R.U32.HI R0, RZ, 0x7, R18.reuse ;  /* 0x00000007ff007819 */ /* 0x108fe20000011612 */
[----:B------:R-:W3:Y:S01]  /*1870*/  LDC R9, c[0x0][0x288] ;  /* 0x0000a200ff097b82 */ /* 0x000ee20000000800 */
[----:B01----:R-:W-:Y:S01]  /*1880*/  LOP3.LUT R4, R18, 0x60, RZ, 0xc0, !PT ;  /* 0x0000006012047812 */ /* 0x003fe200078ec0ff */
[----:B------:R-:W-:Y:S01]  /*1890*/  UIADD3 UR39, UR40, UR39, URZ ;  /* 0x0000002728277290 */ /* 0x000fe2000fffe03f */
[----:B------:R-:W-:Y:S01]  /*18a0*/  LOP3.LUT R0, R0, 0x1, RZ, 0xc0, !PT ;  /* 0x0000000100007812 */ /* 0x000fe200078ec0ff */
[----:B------:R-:W-:Y:S01]  /*18b0*/  ULDC UR7, c[0x0][0x284] ;  /* 0x0000a10000077ab9 */ /* 0x000fe20000000800 */
[----:B------:R-:W-:Y:S01]  /*18c0*/  SHF.R.U32.HI R3, RZ, 0x2, R18 ;  /* 0x00000002ff037819 */ /* 0x000fe20000011612 */
[----:B------:R-:W-:Y:S01]  /*18d0*/  UISETP.GT.U32.AND UP0, UPT, UR39, 0x6, UPT ;  /* 0x000000062700788c */ /* 0x000fe2000bf04070 */
[----:B------:R-:W-:Y:S01]  /*18e0*/  SHF.R.U32.HI R6, RZ, 0x1, R4 ;  /* 0x00000001ff067819 */ /* 0x000fe20000011604 */
[----:B------:R-:W-:Y:S01]  /*18f0*/  IMAD.SHL.U32 R4, R0, 0x40, RZ ;  /* 0x0000004000047824 */ /* 0x000fe200078e00ff */
[----:B------:R-:W-:Y:S01]  /*1900*/  LOP3.LUT R3, R3, 0x7, RZ, 0xc0, !PT ;  /* 0x0000000703037812 */ /* 0x000fe200078ec0ff */
[----:B------:R-:W-:Y:S01]  /*1910*/  UIMAD.WIDE.U32 UR4, UR39, 0x24924925, URZ ;  /* 0x24924925270478a5 */ /* 0x000fe2000f8e003f */
[----:B------:R-:W-:Y:S01]  /*1920*/  SHF.R.S32.HI R14, RZ, 0x1f, R22 ;  /* 0x0000001fff0e7819 */ /* 0x000fe20000011416 */
[----:B------:R-:W-:Y:S01]  /*1930*/  UISETP.LT.U32.AND UP0, UPT, UR40, 0x7, UP0 ;  /* 0x000000072800788c */ /* 0x000fe20008701070 */
[--C-:B------:R-:W-:Y:S01]  /*1940*/  IADD3 R5, RZ, -R6, -R3.reuse ;  /* 0x80000006ff057210 */ /* 0x100fe20007ffe803 */
[----:B------:R-:W-:Y:S01]  /*1950*/  UIADD3 UR4, UR39, -UR5, URZ ;  /* 0x8000000527047290 */ /* 0x000fe2000fffe03f */
[----:B------:R-:W-:Y:S01]  /*1960*/  LOP3.LUT R3, R4, 0x40, R3, 0xe2, !PT ;  /* 0x0000004004037812 */ /* 0x000fe200078ee203 */
[----:B------:R-:W-:Y:S01]  /*1970*/  IMAD.SHL.U32 R4, R18, 0x2, RZ ;  /* 0x0000000212047824 */ /* 0x000fe200078e00ff */
[----:B------:R-:W-:Y:S01]  /*1980*/  UISETP.GE.U32.AND UP1, UPT, UR40, 0x7, UPT ;  /* 0x000000072800788c */ /* 0x000fe2000bf26070 */
[----:B------:R-:W-:Y:S01]  /*1990*/  IMAD R7, R0, -0x40, R5 ;  /* 0xffffffc000077824 */ /* 0x000fe200078e0205 */
[----:B------:R-:W-:Y:S01]  /*19a0*/  LOP3.LUT R0, R18, 0x3, RZ, 0xc0, !PT ;  /* 0x0000000312007812 */ /* 0x000fe200078ec0ff */
[----:B------:R-:W-:Y:S01]  /*19b0*/  ULDC.64 UR8, c[0x0][0x5d0] ;  /* 0x0001740000087ab9 */ /* 0x000fe20000000a00 */
[----:B------:R-:W-:Y:S01]  /*19c0*/  LOP3.LUT R4, R4, 0x6, RZ, 0xc0, !PT ;  /* 0x0000000604047812 */ /* 0x000fe200078ec0ff */
[----:B------:R-:W-:Y:S01]  /*19d0*/  USEL UR6, URZ, 0x1, !UP0 ;  /* 0x000000013f067887 */ /* 0x000fe2000c000000 */
[----:B------:R-:W-:Y:S01]  /*19e0*/  IMAD R5, R14, UR8, RZ ;  /* 0x000000080e057c24 */ /* 0x000fe2000f8e02ff */
[----:B------:R-:W-:Y:S01]  /*19f0*/  ULEA.HI UR4, UR4, UR5, URZ, 0x1f ;  /* 0x0000000504047291 */ /* 0x000fe2000f8ff83f */
[----:B------:R-:W-:Y:S01]  /*1a00*/  PRMT R8, R4, 0x6540, R23 ;  /* 0x0000654004087816 */ /* 0x000fe20000000017 */
[----:B------:R-:W-:Y:S01]  /*1a10*/  IMAD.SHL.U32 R23, R23, 0x100, RZ ;  /* 0x0000010017177824 */ /* 0x000fe200078e00ff */
[----:B------:R-:W-:Y:S01]  /*1a20*/  ULOP3.LUT UR38, UR38, UR6, URZ, 0x3c, !UPT ;  /* 0x0000000626267292 */ /* 0x000fe2000f8e3c3f */
[----:B---3--:R-:W-:Y:S01]  /*1a30*/  IMAD R12, R0, -0x2, R9 ;  /* 0xfffffffe000c7824 */ /* 0x008fe200078e0209 */
[----:B------:R-:W-:Y:S01]  /*1a40*/  USHF.R.U32.HI UR4, URZ, 0x2, UR4 ;  /* 0x000000023f047899 */ /* 0x000fe20008011604 */
[C---:B------:R-:W-:Y:S01]  /*1a50*/  IMAD.SHL.U32 R0, R152.reuse, 0x80, RZ ;  /* 0x0000008098007824 */ /* 0x040fe200078e00ff */
[----:B------:R-:W-:Y:S01]  /*1a60*/  ISETP.GE.AND P0, PT, R23, R9, PT ;  /* 0x000000091700720c */ /* 0x000fe20003f06270 */
[----:B------:R-:W-:Y:S01]  /*1a70*/  IMAD.WIDE R10, R152, 0x80, RZ ;  /* 0x00000080980a7825 */ /* 0x000fe200078e02ff */
[--C-:B------:R-:W-:Y:S01]  /*1a80*/  SHF.R.S32.HI R9, RZ, 0x1f, R8.reuse ;  /* 0x0000001fff097819 */ /* 0x100fe20000011408 */
[----:B------:R-:W-:Y:S01]  /*1a90*/  @UP1 ULOP3.LUT UR38, UR38, 0x1, UR4, 0x78, !UPT ;  /* 0x0000000126261892 */ /* 0x000fe2000f8e7804 */
[----:B------:R-:W-:Y:S01]  /*1aa0*/  ISETP.GE.OR P0, PT, R0, UR7, P0 ;  /* 0x0000000700007c0c */ /* 0x000fe20008706670 */
[C---:B------:R-:W-:Y:S01]  /*1ab0*/  IMAD R13, R22.reuse, UR9, R5 ;  /* 0x00000009160d7c24 */ /* 0x040fe2000f8e0205 */
[----:B------:R-:W-:Y:S01]  /*1ac0*/  UIMAD UR39, UR4, -0x7, UR39 ;  /* 0xfffffff9042778a4 */ /* 0x000fe2000f8e0227 */
[----:B------:R-:W-:Y:S01]  /*1ad0*/  IMAD.WIDE.U32 R4, R22, UR8, R8 ;  /* 0x0000000816047c25 */ /* 0x000fe2000f8e0008 */
[----:B------:R-:W-:-:S02]  /*1ae0*/  IADD3 R160, -R0, UR7, R7 ;  /* 0x0000000700a07c10 */ /* 0x000fc4000fffe107 */
[----:B------:R-:W-:Y:S01]  /*1af0*/  LOP3.LUT R161, R10, R3, R6, 0xfe, !PT ;  /* 0x000000030aa17212 */ /* 0x000fe200078efe06 */
[----:B------:R-:W-:Y:S02]  /*1b00*/  IMAD.IADD R5, R5, 0x1, R13 ;  /* 0x0000000105057824 */ /* 0x000fe400078e020d */
[----:B------:R-:W-:Y:S02]  /*1b10*/  IMAD.IADD R0, R12, 0x1, -R23 ;  /* 0x000000010c007824 */ /* 0x000fe400078e0a17 */
[----:B------:R-:W-:Y:S02]  /*1b20*/  IMAD.MOV.U32 R152, RZ, RZ, -0x1 ;  /* 0xffffffffff987424 */ /* 0x000fe400078e00ff */
[----:B------:R-:W-:Y:S05]  /*1b30*/  @P0 BRA `(.L_x_28) ;  /* 0x0000006000a00947 */ /* 0x000fea0003800000 */
[----:B------:R-:W0:Y:S01]  /*1b40*/  LDC.64 R12, c[0x0][0x5c8] ;  /* 0x00017200ff0c7b82 */ /* 0x000e220000000a00 */
[----:B------:R-:W-:Y:S01]  /*1b50*/  ULDC.64 UR4, c[0x0][0x5c0] ;  /* 0x0001700000047ab9 */ /* 0x000fe20000000a00 */
[----:B------:R-:W-:Y:S01]  /*1b60*/  BSSY B0, `(.L_x_28) ;  /* 0x0000625000007945 */ /* 0x000fe20003800000 */
[-C--:B0-----:R-:W-:Y:S02]  /*1b70*/  IMAD R6, R11, R12.reuse, RZ ;  /* 0x0000000c0b067224 */ /* 0x081fe400078e02ff */
[----:B------:R-:W-:-:S04]  /*1b80*/  IMAD.WIDE.U32 R4, R161, R12, R4 ;  /* 0x0000000ca1047225 */ /* 0x000fc800078e0004 */
[----:B------:R-:W-:Y:S01]  /*1b90*/  IMAD R3, R161, R13, R6 ;  /* 0x0000000da1037224 */ /* 0x000fe200078e0206 */
[----:B------:R-:W-:-:S03]  /*1ba0*/  IADD3 R4, P0, R4, UR4, RZ ;  /* 0x0000000404047c10 */ /* 0x000fc6000ff1e0ff */
[----:B------:R-:W-:Y:S01]  /*1bb0*/  IMAD.IADD R3, R5, 0x1, R3 ;  /* 0x0000000105037824 */ /* 0x000fe200078e0203 */
[----:B------:R-:W-:-:S04]  /*1bc0*/  LEA R6, P1, R12, R4, 0x3 ;  /* 0x000000040c067211 */ /* 0x000fc800078218ff */
[----:B------:R-:W-:Y:S02]  /*1bd0*/  IADD3.X R5, R3, UR5, RZ, P0, !PT ;  /* 0x0000000503057c10 */ /* 0x000fe400087fe4ff */
[----:B-----5:R-:W-:Y:S02]  /*1be0*/  ISETP.NE.AND P0, PT, R154, RZ, PT ;  /* 0x000000ff9a00720c */ /* 0x020fe40003f05270 */
[----:B------:R-:W-:-:S11]  /*1bf0*/  LEA.HI.X R7, R12, R5, R13, 0x3, P1 ;  /* 0x000000050c077211 */ /* 0x000fd600008f1c0d */
[----:B------:R-:W-:Y:S05]  /*1c00*/  @!P0 BRA `(.L_x_29) ;  /* 0x0000004800608947 */ /* 0x000fea0003800000 */
[----:B------:R-:W0:Y:S01]  /*1c10*/  LDC.64 R156, c[0x0][0x5b0] ;  /* 0x00016c00ff9c7b82 */ /* 0x000e220000000a00 */
[----:B------:R-:W-:Y:S01]  /*1c20*/  ULDC.64 UR4, c[0x0][0x5b8] ;  /* 0x00016e0000047ab9 */ /* 0x000fe20000000a00 */
[----:B------:R-:W-:Y:S01]  /*1c30*/  ISETP.GE.AND P1, PT, R160, 0x1, PT ;  /* 0x00000001a000780c */ /* 0x000fe20003f26270 */
[----:B------:R-:W-:Y:S01]  /*1c40*/  IMAD R3, R14, UR4, RZ ;  /* 0x000000040e037c24 */ /* 0x000fe2000f8e02ff */
[----:B------:R-:W-:Y:S01]  /*1c50*/  BSSY B1, `(.L_x_30) ;  /* 0x000000e000017945 */ /* 0x000fe20003800000 */
[----:B------:R-:W-:Y:S01]  /*1c60*/  IMAD.WIDE.U32 R20, R22, UR4, R8 ;  /* 0x0000000416147c25 */ /* 0x000fe2000f8e0008 */
[----:B------:R-:W-:Y:S02]  /*1c70*/  ISETP.LT.OR P5, PT, R0, 0x1, !P1 ;  /* 0x000000010000780c */ /* 0x000fe40004fa1670 */
[----:B------:R-:W1:Y:S01]  /*1c80*/  LDC.64 R158, c[0x0][0x5a8] ;  /* 0x00016a00ff9e7b82 */ /* 0x000e620000000a00 */
[----:B------:R-:W-:Y:S02]  /*1c90*/  IMAD R3, R22, UR5, R3 ;  /* 0x0000000516037c24 */ /* 0x000fe4000f8e0203 */
[----:B------:R-:W-:-:S02]  /*1ca0*/  IMAD.MOV.U32 R14, RZ, RZ, R20 ;  /* 0x000000ffff0e7224 */ /* 0x000fc400078e0014 */
[----:B------:R-:W-:Y:S02]  /*1cb0*/  IMAD.IADD R15, R21, 0x1, R3 ;  /* 0x00000001150f7824 */ /* 0x000fe400078e0203 */
[-C--:B0-----:R-:W-:Y:S02]  /*1cc0*/  IMAD R10, R11, R156.reuse, RZ ;  /* 0x0000009c0b0a7224 */ /* 0x081fe400078e02ff */
[----:B------:R-:W-:-:S04]  /*1cd0*/  IMAD.WIDE.U32 R8, R161, R156, R14 ;  /* 0x0000009ca1087225 */ /* 0x000fc800078e000e */
[----:B------:R-:W-:Y:S01]  /*1ce0*/  IMAD R13, R161, R157, R10 ;  /* 0x0000009da10d7224 */ /* 0x000fe200078e020a */
[----:B-1----:R-:W-:-:S04]  /*1cf0*/  IADD3 R8, P0, R8, R158, RZ ;  /* 0x0000009e08087210 */ /* 0x002fc80007f1e0ff */
[----:B------:R-:W-:Y:S01]  /*1d00*/  IADD3.X R9, R159, R9, R13, P0, !PT ;  /* 0x000000099f097210 */ /* 0x000fe200007fe40d */
[----:B------:R-:W-:Y:S08]  /*1d10*/  @P5 BRA `(.L_x_31) ;  /* 0x0000000000045947 */ /* 0x000ff00003800000 */
[----:B--2---:R0:W5:Y:S02]  /*1d20*/  LDG.E.U8 R155, desc[UR36][R8.64] ;  /* 0x00000024089b7981 */ /* 0x004164000c1e1100 */
.L_x_31:
[----:B------:R-:W-:Y:S05]  /*1d30*/  BSYNC B1 ;  /* 0x0000000000017941 */ /* 0x000fea0003800000 */
.L_x_30:
[----:B-----5:R-:W-:Y:S01]  /*1d40*/  LOP3.LUT R3, R155, 0xffff, RZ, 0xc0, !PT ;  /* 0x0000ffff9b037812 */ /* 0x020fe200078ec0ff */
[----:B------:R-:W-:Y:S01]  /*1d50*/  IMAD.SHL.U32 R10, R156, 0x8, RZ ;  /* 0x000000089c0a7824 */ /* 0x000fe200078e00ff */
[----:B------:R-:W-:Y:S01]  /*1d60*/  ISETP.LT.OR P2, PT, R0, 0x2, !P1 ;  /* 0x000000020000780c */ /* 0x000fe20004f41670 */
[----:B------:R-:W-:Y:S01]  /*1d70*/  BSSY B1, `(.L_x_32) ;  /* 0x000000e000017945 */ /* 0x000fe20003800000 */
[----:B------:R-:W-:Y:S02]  /*1d80*/  PRMT R3, R3, 0x8880, RZ ;  /* 0x0000888003037816 */ /* 0x000fe400000000ff */
[----:B------:R-:W-:Y:S02]  /*1d90*/  SHF.L.U64.HI R11, R156, 0x3, R157 ;  /* 0x000000039c0b7819 */ /* 0x000fe4000001029d */
[----:B------:R-:W-:Y:S01]  /*1da0*/  ISETP.GE.AND P0, PT, R160, 0x9, PT ;  /* 0x00000009a000780c */ /* 0x000fe20003f06270 */
[----:B------:R-:W-:Y:S02]  /*1db0*/  IMAD R12, R3, R154, RZ ;  /* 0x0000009a030c7224 */ /* 0x000fe400078e02ff */
[----:B------:R-:W-:-:S04]  /*1dc0*/  IMAD.WIDE.U32 R10, R161, R156, R10 ;  /* 0x0000009ca10a7225 */ /* 0x000fc800078e000a */
[----:B------:R-:W-:Y:S01]  /*1dd0*/  @!P5 IMAD R3, R24, R153, R12 ;  /* 0x000000991803d224 */ /* 0x000fe200078e020c */
[----:B------:R-:W-:Y:S01]  /*1de0*/  IADD3 R10, P3, P4, R20, R158, R10 ;  /* 0x0000009e140a7210 */ /* 0x000fe20007c7e00a */
[----:B------:R-:W-:-:S03]  /*1df0*/  IMAD.IADD R13, R13, 0x1, R11 ;  /* 0x000000010d0d7824 */ /* 0x000fc600078e020b */
[----:B------:R1:W-:Y:S01]  /*1e00*/  @!P5 STG.E.U8 desc[UR36][R4.64], R3 ;  /* 0x000000030400d986 */ /* 0x0003e2000c101124 */
[----:B------:R-:W-:Y:S08]  /*1e10*/  @P2 BRA `(.L_x_33) ;  /* 0x00000000000c2947 */ /* 0x000ff00003800000 */
[----:B--2---:R-:W1:Y:S02]  /*1e20*/  LDG.E.U8 R155, desc[UR36][R8.64+0x1] ;  /* 0x00000124089b7981 */ /* 0x004e64000c1e1100 */
[----:B-1----:R-:W-:-:S05]  /*1e30*/  PRMT R3, R155, 0x8880, RZ ;  /* 0x000088809b037816 */ /* 0x002fca00000000ff */
[----:B------:R-:W-:-:S07]  /*1e40*/  IMAD R12, R3, R154, RZ ;  /* 0x0000009a030c7224 */ /* 0x000fce00078e02ff */
.L_x_33:
[----:B------:R-:W-:Y:S05]  /*1e50*/  BSYNC B1 ;  /* 0x0000000000017941 */ /* 0x000fea0003800000 */
.L_x_32:
[C---:B------:R-:W-:Y:S01]  /*1e60*/  ISETP.LT.OR P5, PT, R0.reuse, 0x1, !P0 ;  /* 0x000000010000780c */ /* 0x040fe200047a1670 */
[----:B------:R-:W-:Y:S01]  /*1e70*/  @!P2 IMAD R25, R25, R153, R12 ;  /* 0x000000991919a224 */ /* 0x000fe200078e020c */
[----:B------:R-:W-:Y:S01]  /*1e80*/  BSSY B1, `(.L_x_34) ;  /* 0x000000a000017945 */ /* 0x000fe20003800000 */
[----:B------:R-:W-:Y:S02]  /*1e90*/  IADD3.X R11, R15, R159, R13, P3, P4 ;  /* 0x0000009f0f0b7210 */ /* 0x000fe40001fe840d */
[C---:B------:R-:W-:Y:S01]  /*1ea0*/  ISETP.LT.OR P3, PT, R0.reuse, 0x2, !P0 ;  /* 0x000000020000780c */ /* 0x040fe20004761670 */
[----:B------:R3:W-:Y:S01]  /*1eb0*/  @!P2 STG.E.U8 desc[UR36][R4.64+0x1], R25 ;  /* 0x000001190400a986 */ /* 0x0007e2000c101124 */
[C---:B------:R-:W-:Y:S02]  /*1ec0*/  ISETP.LT.OR P4, PT, R0.reuse, 0x9, !P1 ;  /* 0x000000090000780c */ /* 0x040fe40004f81670 */
[----:B------:R-:W-:-:S04]  /*1ed0*/  ISETP.LT.OR P2, PT, R0, 0xa, !P1 ;  /* 0x0000000a0000780c */ /* 0x000fc80004f41670 */
[----:B------:R-:W-:Y:S09]  /*1ee0*/  @P5 BRA `(.L_x_35) ;  /* 0x00000000000c5947 */ /* 0x000ff20003800000 */
[----:B--2---:R-:W1:Y:S02]  /*1ef0*/  LDG.E.U8 R155, desc[UR36][R10.64] ;  /* 0x000000240a9b7981 */ /* 0x004e64000c1e1100 */
[----:B-1----:R-:W-:-:S05]  /*1f00*/  PRMT R3, R155, 0x8880, RZ ;  /* 0x000088809b037816 */ /* 0x002fca00000000ff */
[----:B------:R-:W-:-:S07]  /*1f10*/  IMAD R12, R3, R154, RZ ;  /* 0x0000009a030c7224 */ /* 0x000fce00078e02ff */
.L_x_35:
[----:B------:R-:W-:Y:S05]  /*1f20*/  BSYNC B1 ;  /* 0x0000000000017941 */ /* 0x000fea0003800000 */
.L_x_34:
[----:B-1----:R-:W-:Y:S01]  /*1f30*/  @!P5 IMAD R3, R26, R153, R12 ;  /* 0x000000991a03d224 */ /* 0x002fe200078e020c */
[----:B------:R-:W-:Y:S04]  /*1f40*/  BSSY B1, `(.L_x_36) ;  /* 0x0000006000017945 */ /* 0x000fe80003800000 */
[----:B------:R1:W-:Y:S01]  /*1f50*/  @!P5 STG.E.U8 desc[UR36][R6.64], R3 ;  /* 0x000000030600d986 */ /* 0x0003e2000c101124 */
[----:B------:R-:W-:Y:S05]  /*1f60*/  @P3 BRA `(.L_x_37) ;  /* 0x00000000000c3947 */ /* 0x000fea0003800000 */
[----:B--2---:R-:W1:Y:S02]  /*1f70*/  LDG.E.U8 R155, desc[UR36][R10.64+0x1] ;  /* 0x000001240a9b7981 */ /* 0x004e64000c1e1100 */
[----:B-1----:R-:W-:-:S05]  /*1f80*/  PRMT R3, R155, 0x8880, RZ ;  /* 0x000088809b037816 */ /* 0x002fca00000000ff */
[----:B------:R-:W-:-:S07]  /*1f90*/  IMAD R12, R3, R154, RZ ;  /* 0x0000009a030c7224 */ /* 0x000fce00078e02ff */
.L_x_37:
[----:B------:R-:W-:Y:S05]  /*1fa0*/  BSYNC B1 ;  /* 0x0000000000017941 */ /* 0x000fea0003800000 */
.L_x_36:
[----:B------:R-:W-:Y:S01]  /*1fb0*/  @!P3 IMAD R27, R27, R153, R12 ;  /* 0x000000991b1bb224 */ /* 0x000fe200078e020c */
[----:B------:R-:W-:Y:S04]  /*1fc0*/  BSSY B1, `(.L_x_38) ;  /* 0x0000006000017945 */ /* 0x000fe80003800000 */
[----:B------:R4:W-:Y:S01]  /*1fd0*/  @!P3 STG.E.U8 desc[UR36][R6.64+0x1], R27 ;  /* 0x0000011b0600b986 */ /* 0x0009e2000c101124 */
[----:B------:R-:W-:Y:S05]  /*1fe0*/  @P4 BRA `(.L_x_39) ;  /* 0x00000000000c4947 */ /* 0x000fea0003800000 */
[----:B--2---:R-:W1:Y:S02]  /*1ff0*/  LDG.E.U8 R155, desc[UR36][R8.64+0x8] ;  /* 0x00000824089b7981 */ /* 0x004e64000c1e1100 */
[----:B-1----:R-:W-:-:S05]  /*2000*/  PRMT R3, R155, 0x8880, RZ ;  /* 0x000088809b037816 */ /* 0x002fca00000000ff */
[----:B------:R-:W-:-:S07]  /*2010*/  IMAD R12, R3, R154, RZ ;  /* 0x0000009a030c7224 */ /* 0x000fce00078e02ff */
.L_x_39:
[----:B------:R-:W-:Y:S05]  /*2020*/  BSYNC B1 ;  /* 0x0000000000017941 */ /* 0x000fea0003800000 */
.L_x_38:
[----:B-1----:R-:W-:Y:S01]  /*2030*/  @!P4 IMAD R3, R28, R153, R12 ;  /* 0x000000991c03c224 */ /* 0x002fe200078e020c */
[----:B------:R-:W-:Y:S04]  /*2040*/  BSSY B1, `(.L_x_40) ;  /* 0x0000006000017945 */ /* 0x000fe80003800000 */
[----:B------:R1:W-:Y:S01]  /*2050*/  @!P4 STG.E.U8 desc[UR36][R4.64+0x8], R3 ;  /* 0x000008030400c986 */ /* 0x0003e2000c101124 */
[----:B------:R-:W-:Y:S05]  /*2060*/  @P2 BRA `(.L_x_41) ;  /* 0x00000000000c2947 */ /* 0x000fea0003800000 */
[----:B--2---:R-:W1:Y:S02]  /*2070*/  LDG.E.U8 R155, desc[UR36][R8.64+0x9] ;  /* 0x00000924089b7981 */ /* 0x004e64000c1e1100 */
[----:B-1----:R-:W-:-:S05]  /*2080*/  PRMT R3, R155, 0x8880, RZ ;  /* 0x000088809b037816 */ /* 0x002fca00000000ff */
[----:B------:R-:W-:-:S07]  /*2090*/  IMAD R12, R3, R154, RZ ;  /* 0x0000009a030c7224 */ /* 0x000fce00078e02ff */
.L_x_41:
[----:B------:R-:W-:Y:S05]  /*20a0*/  BSYNC B1 ;  /* 0x0000000000017941 */ /* 0x000fea0003800000 */
.L_x_40:
[C---:B------:R-:W-:Y:S01]  /*20b0*/  ISETP.LT.OR P4, PT, R0.reuse, 0x9, !P0 ;  /* 0x000000090000780c */ /* 0x040fe20004781670 */
[----:B------:R-:W-:Y:S01]  /*20c0*/  @!P2 IMAD R29, R29, R153, R12 ;  /* 0x000000991d1da224 */ /* 0x000fe200078e020c */
[----:B------:R-:W-:Y:S01]  /*20d0*/  BSSY B1, `(.L_x_42) ;  /* 0x0000009000017945 */ /* 0x000fe20003800000 */
[C---:B------:R-:W-:Y:S02]  /*20e0*/  ISETP.LT.OR P3, PT, R0.reuse, 0xa, !P0 ;  /* 0x0000000a0000780c */ /* 0x040fe40004761670 */
[C---:B------:R-:W-:Y:S01]  /*20f0*/  ISETP.LT.OR P5, PT, R0.reuse, 0x11, !P1 ;  /* 0x000000110000780c */ /* 0x040fe20004fa1670 */
[----:B------:R0:W-:Y:S01]  /*2100*/  @!P2 STG.E.U8 desc[UR36][R4.64+0x9], R29 ;  /* 0x0000091d0400a986 */ /* 0x0001e2000c101124 */
[----:B------:R-:W-:-:S06]  /*2110*/  ISETP.LT.OR P2, PT, R0, 0x12, !P1 ;  /* 0x000000120000780c */ /* 0x000fcc0004f41670 */
[----:B------:R-:W-:Y:S07]  /*2120*/  @P4 BRA `(.L_x_43) ;  /* 0x00000000000c4947 */ /* 0x000fee0003800000 */
[----:B--2---:R-:W1:Y:S02]  /*2130*/  LDG.E.U8 R155, desc[UR36][R10.64+0x8] ;  /* 0x000008240a9b7981 */ /* 0x004e64000c1e1100 */
[----:B-1----:R-:W-:-:S05]  /*2140*/  PRMT R3, R155, 0x8880, RZ ;  /* 0x000088809b037816 */ /* 0x002fca00000000ff */
[----:B------:R-:W-:-:S07]  /*2150*/  IMAD R12, R3, R154, RZ ;  /* 0x0000009a030c7224 */ /* 0x000fce00078e02ff */
.L_x_43:
[----:B------:R-:W-:Y:S05]  /*2160*/  BSYNC B1 ;  /* 0x0000000000017941 */ /* 0x000fea0003800000 */
.L_x_42:
[----:B-1----:R-:W-:Y:S01]  /*2170*/  @!P4 IMAD R3, R30, R153, R12 ;  /* 0x000000991e03c224 */ /* 0x002fe200078e020c */
[----:B------:R-:W-:Y:S04]  /*2180*/  BSSY B1, `(.L_x_44) ;  /* 0x0000006000017945 */ /* 0x000fe80003800000 */
[----:B------:R1:W-:Y:S01]  /*2190*/  @!P4 STG.E.U8 desc[UR36][R6.64+0x8], R3 ;  /* 0x000008030600c986 */ /* 0x0003e2000c101124 */
[----:B------:R-:W-:Y:S05]  /*21a0*/  @P3 BRA `(.L_x_45) ;  /* 0x00000000000c3947 */ /* 0x000fea0003800000 */
[----:B--2---:R-:W1:Y:S02]  /*21b0*/  LDG.E.U8 R155, desc[UR36][R10.64+0x9] ;  /* 0x000009240a9b7981 */ /* 0x004e64000c1e1100 */
[----:B-1----:R-:W-:-:S05]  /*21c0*/  PRMT R3, R155, 0x8880, RZ ;  /* 0x000088809b037816 */ /* 0x002fca00000000ff */
[----:B------:R-:W-:-:S07]  /*21d0*/  IMAD R12, R3, R154, RZ ;  /* 0x0000009a030c7224 */ /* 0x000fce00078e02ff */
.L_x_45:
[----:B------:R-:W-:Y:S05]  /*21e0*/  BSYNC B1 ;  /* 0x0000000000017941 */ /* 0x000fea0003800000 */
.L_x_44:
[----:B------:R-:W-:Y:S01]  /*21f0*/  @!P3 IMAD R31, R31, R153, R12 ;  /* 0x000000991f1fb224 */ /* 0x000fe200078e020c */
[----:B------:R-:W-:Y:S04]  /*2200*/  BSSY B1, `(.L_x_46) ;  /* 0x0000006000017945 */ /* 0x000fe80003800000 */
[----:B------:R0:W-:Y:S01]  /*2210*/  @!P3 STG.E.U8 desc[UR36][R6.64+0x9], R31 ;  /* 0x0000091f0600b986 */ /* 0x0001e2000c101124 */
[----:B------:R-:W-:Y:S05]  /*2220*/  @P5 BRA `(.L_x_47) ;  /* 0x00000000000c5947 */ /* 0x000fea0003800000 */
[----:B--2---:R-:W1:Y:S02]  /*2230*/  LDG.E.U8 R155, desc[UR36][R8.64+0x10] ;  /* 0x00001024089b7981 */ /* 0x004e64000c1e1100 */
[----:B-1----:R-:W-:-:S05]  /*2240*/  PRMT R3, R155, 0x8880, RZ ;  /* 0x000088809b037816 */ /* 0x002fca00000000ff */
[----:B------:R-:W-:-:S07]  /*2250*/  IMAD R12, R3, R154, RZ ;  /* 0x0000009a030c7224 */ /* 0x000fce00078e02ff */
.L_x_47:
[----:B------:R-:W-:Y:S05]  /*2260*/  BSYNC B1 ;  /* 0x0000000000017941 */ /* 0x000fea0003800000 */
.L_x_46:
[----:B-1----:R-:W-:Y:S01]  /*2270*/  @!P5 IMAD R3, R32, R153, R12 ;  /* 0x000000992003d224 */ /* 0x002fe200078e020c */
[----:B------:R-:W-:Y:S04]  /*2280*/  BSSY B1, `(.L_x_48) ;  /* 0x0000006000017945 */ /* 0x000fe80003800000 */
[----:B------:R1:W-:Y:S01]  /*2290*/  @!P5 STG.E.U8 desc[UR36][R4.64+0x10], R3 ;  /* 0x000010030400d986 */ /* 0x0003e2000c101124 */
[----:B------:R-:W-:Y:S05]  /*22a0*/  @P2 BRA `(.L_x_49) ;  /* 0x00000000000c2947 */ /* 0x000fea0003800000 */
[----:B--2---:R-:W1:Y:S02]  /*22b0*/  LDG.E.U8 R155, desc[UR36][R8.64+0x11] ;  /* 0x00001124089b7981 */ /* 0x004e64000c1e1100 */
[----:B-1----:R-:W-:-:S05]  /*22c0*/  PRMT R3, R155, 0x8880, RZ ;  /* 0x000088809b037816 */ /* 0x002fca00000000ff */
[----:B------:R-:W-:-:S07]  /*22d0*/  IMAD R12, R3, R154, RZ ;  /* 0x0000009a030c7224 */ /* 0x000fce00078e02ff */
.L_x_49:
[----:B------:R-:W-:Y:S05]  /*22e0*/  BSYNC B1 ;  /* 0x0000000000017941 */ /* 0x000fea0003800000 */
.L_x_48:
        /* <DEDUP_REMOVED lines=11> */
.L_x_51:
[----:B------:R-:W-:Y:S05]  /*23a0*/  BSYNC B1 ;  /* 0x0000000000017941 */ /* 0x000fea0003800000 */
.L_x_50:
[----:B-1----:R-:W-:Y:S01]  /*23b0*/  @!P4 IMAD R3, R34, R153, R12 ;  /* 0x000000992203c224 */ /* 0x002fe200078e020c */
[----:B------:R-:W-:Y:S04]  /*23c0*/  BSSY B1, `(.L_x_52) ;  /* 0x0000006000017945 */ /* 0x000fe80003800000 */
[----:B------:R1:W-:Y:S01]  /*23d0*/  @!P4 STG.E.U8 desc[UR36][R6.64+0x10], R3 ;  /* 0x000010030600c986 */ /* 0x0003e2000c101124 */
[----:B------:R-:W-:Y:S05]  /*23e0*/  @P3 BRA `(.L_x_53) ;  /* 0x00000000000c3947 */ /* 0x000fea0003800000 */
[----:B--2---:R-:W1:Y:S02]  /*23f0*/  LDG.E.U8 R155, desc[UR36][R10.64+0x11] ;  /* 0x000011240a9b7981 */ /* 0x004e64000c1e1100 */
[----:B-1----:R-:W-:-:S05]  /*2400*/  PRMT R3, R155, 0x8880, RZ ;  /* 0x000088809b037816 */ /* 0x002fca00000000ff */
[----:B------:R-:W-:-:S07]  /*2410*/  IMAD R12, R3, R154, RZ ;  /* 0x0000009a030c7224 */ /* 0x000fce00078e02ff */
.L_x_53:
[----:B------:R-:W-:Y:S05]  /*2420*/  BSYNC B1 ;  /* 0x0000000000017941 */ /* 0x000fea0003800000 */
.L_x_52:
[----:B------:R-:W-:Y:S01]  /*2430*/  @!P3 IMAD R35, R35, R153, R12 ;  /* 0x000000992323b224 */ /* 0x000fe200078e020c */
[----:B------:R-:W-:Y:S04]  /*2440*/  BSSY B1, `(.L_x_54) ;  /* 0x0000006000017945 */ /* 0x000fe80003800000 */
[----:B------:R0:W-:Y:S01]  /*2450*/  @!P3 STG.E.U8 desc[UR36][R6.64+0x11], R35 ;  /* 0x000011230600b986 */ /* 0x0001e2000c101124 */
[----:B------:R-:W-:Y:S05]  /*2460*/  @P5 BRA `(.L_x_55) ;  /* 0x00000000000c5947 */ /* 0x000fea0003800000 */
[----:B--2---:R-:W1:Y:S02]  /*2470*/  LDG.E.U8 R155, desc[UR36][R8.64+0x18] ;  /* 0x00001824089b7981 */ /* 0x004e64000c1e1100 */
[----:B-1----:R-:W-:-:S05]  /*2480*/  PRMT R3, R155, 0x8880, RZ ;  /* 0x000088809b037816 */ /* 0x002fca00000000ff */
[----:B------:R-:W-:-:S07]  /*2490*/  IMAD R12, R3, R154, RZ ;  /* 0x0000009a030c7224 */ /* 0x000fce00078e02ff */
.L_x_55:
[----:B------:R-:W-:Y:S05]  /*24a0*/  BSYNC B1 ;  /* 0x0000000000017941 */ /* 0x000fea0003800000 */
.L_x_54:
[----:B-1----:R-:W-:Y:S01]  /*24b0*/  @!P5 IMAD R3, R36, R153, R12 ;  /* 0x000000992403d224 */ /* 0x002fe200078e020c */
[----:B------:R-:W-:Y:S04]  /*24c0*/  BSSY B1, `(.L_x_56) ;  /* 0x0000006000017945 */ /* 0x000fe80003800000 */
[----:B------:R1:W-:Y:S01]  /*24d0*/  @!P5 STG.E.U8 desc[UR36][R4.64+0x18], R3 ;  /* 0x000018030400d986 */ /* 0x0003e2000c101124 */
[----:B------:R-:W-:Y:S05]  /*24e0*/  @P2 BRA `(.L_x_57) ;  /* 0x00000000000c2947 */ /* 0x000fea0003800000 */
[----:B--2---:R-:W1:Y:S02]  /*24f0*/  LDG.E.U8 R155, desc[UR36][R8.64+0x19] ;  /* 0x00001924089b7981 */ /* 0x004e64000c1e1100 */
[----:B-1----:R-:W-:-:S05]  /*2500*/  PRMT R3, R155, 0x8880, RZ ;  /* 0x000088809b037816 */ /* 0x002fca00000000ff */
[----:B------:R-:W-:-:S07]  /*2510*/  IMAD R12, R3, R154, RZ ;  /* 0x0000009a030c7224 */ /* 0x000fce00078e02ff */
.L_x_57:
[----:B------:R-:W-:Y:S05]  /*2520*/  BSYNC B1 ;  /* 0x0000000000017941 */ /* 0x000fea0003800000 */
.L_x_56:
        /* <DEDUP_REMOVED lines=11> */
.L_x_59:
[----:B------:R-:W-:Y:S05]  /*25e0*/  BSYNC B1 ;  /* 0x0000000000017941 */ /* 0x000fea0003800000 */
.L_x_58:
[----:B-1----:R-:W-:Y:S01]  /*25f0*/  @!P4 IMAD R3, R38, R153, R12 ;  /* 0x000000992603c224 */ /* 0x002fe200078e020c */
[----:B------:R-:W-:Y:S04]  /*2600*/  BSSY B1, `(.L_x_60) ;  /* 0x0000006000017945 */ /* 0x000fe80003800000 */
[----:B------:R1:W-:Y:S01]  /*2610*/  @!P4 STG.E.U8 desc[UR36][R6.64+0x18], R3 ;  /* 0x000018030600c986 */ /* 0x0003e2000c101124 */
[----:B------:R-:W-:Y:S05]  /*2620*/  @P3 BRA `(.L_x_61) ;  /* 0x00000000000c3947 */ /* 0x000fea0003800000 */
[----:B--2---:R-:W1:Y:S02]  /*2630*/  LDG.E.U8 R155, desc[UR36][R10.64+0x19] ;  /* 0x000019240a9b7981 */ /* 0x004e64000c1e1100 */
[----:B-1----:R-:W-:-:S05]  /*2640*/  PRMT R3, R155, 0x8880, RZ ;  /* 0x000088809b037816 */ /* 0x002fca00000000ff */
[----:B------:R-:W-:-:S07]  /*2650*/  IMAD R12, R3, R154, RZ ;  /* 0x0000009a030c7224 */ /* 0x000fce00078e02ff */
.L_x_61:
[----:B------:R-:W-:Y:S05]  /*2660*/  BSYNC B1 ;  /* 0x0000000000017941 */ /* 0x000fea0003800000 */
.L_x_60:
[----:B------:R-:W-:Y:S01]  /*2670*/  @!P3 IMAD R39, R39, R153, R12 ;  /* 0x000000992727b224 */ /* 0x000fe200078e020c */
[----:B------:R-:W-:Y:S04]  /*2680*/  BSSY B1, `(.L_x_62) ;  /* 0x0000006000017945 */ /* 0x000fe80003800000 */
[----:B------:R0:W-:Y:S01]  /*2690*/  @!P3 STG.E.U8 desc[UR36][R6.64+0x19], R39 ;  /* 0x000019270600b986 */ /* 0x0001e2000c101124 */
[----:B------:R-:W-:Y:S05]  /*26a0*/  @P5 BRA `(.L_x_63) ;  /* 0x00000000000c5947 */ /* 0x000fea0003800000 */
[----:B--2---:R-:W1:Y:S02]  /*26b0*/  LDG.E.U8 R155, desc[UR36][R8.64+0x20] ;  /* 0x00002024089b7981 */ /* 0x004e64000c1e1100 */
[----:B-1----:R-:W-:-:S05]  /*26c0*/  PRMT R3, R155, 0x8880, RZ ;  /* 0x000088809b037816 */ /* 0x002fca00000000ff */
[----:B------:R-:W-:-:S07]  /*26d0*/  IMAD R12, R3, R154, RZ ;  /* 0x0000009a030c7224 */ /* 0x000fce00078e02ff */
.L_x_63:
[----:B------:R-:W-:Y:S05]  /*26e0*/  BSYNC B1 ;  /* 0x0000000000017941 */ /* 0x000fea0003800000 */
.L_x_62:
[----:B-1----:R-:W-:Y:S01]  /*26f0*/  @!P5 IMAD R3, R40, R153, R12 ;  /* 0x000000992803d224 */ /* 0x002fe200078e020c */
[----:B------:R-:W-:Y:S04]  /*2700*/  BSSY B1, `(.L_x_64) ;  /* 0x0000006000017945 */ /* 0x000fe80003800000 */
[----:B------:R1:W-:Y:S01]  /*2710*/  @!P5 STG.E.U8 desc[UR36][R4.64+0x20], R3 ;  /* 0x000020030400d986 */ /* 0x0003e2000c101124 */
[----:B------:R-:W-:Y:S05]  /*2720*/  @P2 BRA `(.L_x_65) ;  /* 0x00000000000c2947 */ /* 0x000fea0003800000 */
[----:B--2---:R-:W1:Y:S02]  /*2730*/  LDG.E.U8 R155, desc[UR36][R8.64+0x21] ;  /* 0x00002124089b7981 */ /* 0x004e64000c1e1100 */
[----:B-1----:R-:W-:-:S05]  /*2740*/  PRMT R3, R155, 0x8880, RZ ;  /* 0x000088809b037816 */ /* 0x002fca00000000ff */
[----:B------:R-:W-:-:S07]  /*2750*/  IMAD R12, R3, R154, RZ ;  /* 0x0000009a030c7224 */ /* 0x000fce00078e02ff */
.L_x_65:
[----:B------:R-:W-:Y:S05]  /*2760*/  BSYNC B1 ;  /* 0x0000000000017941 */ /* 0x000fea0003800000 */
.L_x_64:
        /* <DEDUP_REMOVED lines=11> */
.L_x_67:
[----:B------:R-:W-:Y:S05]  /*2820*/  BSYNC B1 ;  /* 0x0000000000017941 */ /* 0x000fea0003800000 */
.L_x_66:
[----:B-1----:R-:W-:Y:S01]  /*2830*/  @!P4 IMAD R3, R42, R153, R12 ;  /* 0x000000992a03c224 */ /* 0x002fe200078e020c */
[----:B------:R-:W-:Y:S04]  /*2840*/  BSSY B1, `(.L_x_68) ;  /* 0x0000006000017945 */ /* 0x000fe80003800000 */
[----:B------:R1:W-:Y:S01]  /*2850*/  @!P4 STG.E.U8 desc[UR36][R6.64+0x20], R3 ;  /* 0x000020030600c986 */ /* 0x0003e2000c101124 */
[----:B------:R-:W-:Y:S05]  /*2860*/  @P3 BRA `(.L_x_69) ;  /* 0x00000000000c3947 */ /* 0x000fea0003800000 */
[----:B--2---:R-:W1:Y:S02]  /*2870*/  LDG.E.U8 R155, desc[UR36][R10.64+0x21] ;  /* 0x000021240a9b7981 */ /* 0x004e64000c1e1100 */
[----:B-1----:R-:W-:-:S05]  /*2880*/  PRMT R3, R155, 0x8880, RZ ;  /* 0x000088809b037816 */ /* 0x002fca00000000ff */
[----:B------:R-:W-:-:S07]  /*2890*/  IMAD R12, R3, R154, RZ ;  /* 0x0000009a030c7224 */ /* 0x000fce00078e02ff */
.L_x_69:
[----:B------:R-:W-:Y:S05]  /*28a0*/  BSYNC B1 ;  /* 0x0000000000017941 */ /* 0x000fea0003800000 */
.L_x_68:
[----:B------:R-:W-:Y:S01]  /*28b0*/  @!P3 IMAD R43, R43, R153, R12 ;  /* 0x000000992b2bb224 */ /* 0x000fe200078e020c */
[----:B------:R-:W-:Y:S04]  /*28c0*/  BSSY B1, `(.L_x_70) ;  /* 0x0000006000017945 */ /* 0x000fe80003800000 */
[----:B------:R0:W-:Y:S01]  /*28d0*/  @!P3 STG.E.U8 desc[UR36][R6.64+0x21], R43 ;  /* 0x0000212b0600b986 */ /* 0x0001e2000c101124 */
[----:B------:R-:W-:Y:S05]  /*28e0*/  @P5 BRA `(.L_x_71) ;  /* 0x00000000000c5947 */ /* 0x000fea0003800000 */
[----:B--2---:R-:W1:Y:S02]  /*28f0*/  LDG.E.U8 R155, desc[UR36][R8.64+0x28] ;  /* 0x00002824089b7981 */ /* 0x004e64000c1e1100 */
[----:B-1----:R-:W-:-:S05]  /*2900*/  PRMT R3, R155, 0x8880, RZ ;  /* 0x000088809b037816 */ /* 0x002fca00000000ff */
[----:B------:R-:W-:-:S07]  /*2910*/  IMAD R12, R3, R154, RZ ;  /* 0x0000009a030c7224 */ /* 0x000fce00078e02ff */
.L_x_71:
[----:B------:R-:W-:Y:S05]  /*2920*/  BSYNC B1 ;  /* 0x0000000000017941 */ /* 0x000fea0003800000 */
.L_x_70:
[----:B-1----:R-:W-:Y:S01]  /*2930*/  @!P5 IMAD R3, R44, R153, R12 ;  /* 0x000000992c03d224 */ /* 0x002fe200078e020c */
[----:B------:R-:W-:Y:S04]  /*2940*/  BSSY B1, `(.L_x_72) ;  /* 0x0000006000017945 */ /* 0x000fe80003800000 */
[----:B------:R1:W-:Y:S01]  /*2950*/  @!P5 STG.E.U8 desc[UR36][R4.64+0x28], R3 ;  /* 0x000028030400d986 */ /* 0x0003e2000c101124 */
[----:B------:R-:W-:Y:S05]  /*2960*/  @P2 BRA `(.L_x_73) ;  /* 0x00000000000c2947 */ /* 0x000fea0003800000 */
[----:B--2---:R-:W1:Y:S02]  /*2970*/  LDG.E.U8 R155, desc[UR36][R8.64+0x29] ;  /* 0x00002924089b7981 */ /* 0x004e64000c1e1100 */
[----:B-1----:R-:W-:-:S05]  /*2980*/  PRMT R3, R155, 0x8880, RZ ;  /* 0x000088809b037816 */ /* 0x002fca00000000ff */
[----:B------:R-:W-:-:S07]  /*2990*/  IMAD R12, R3, R154, RZ ;  /* 0x0000009a030c7224 */ /* 0x000fce00078e02ff */
.L_x_73:
[----:B------:R-:W-:Y:S05]  /*29a0*/  BSYNC B1 ;  /* 0x0000000000017941 */ /* 0x000fea0003800000 */
.L_x_72:
        /* <DEDUP_REMOVED lines=11> */
.L_x_75:
[----:B------:R-:W-:Y:S05]  /*2a60*/  BSYNC B1 ;  /* 0x0000000000017941 */ /* 0x000fea0003800000 */
.L_x_74:
[----:B-1----:R-:W-:Y:S01]  /*2a70*/  @!P4 IMAD R3, R46, R153, R12 ;  /* 0x000000992e03c224 */ /* 0x002fe200078e020c */
[----:B------:R-:W-:Y:S04]  /*2a80*/  BSSY B1, `(.L_x_76) ;  /* 0x0000006000017945 */ /* 0x000fe80003800000 */
[----:B------:R1:W-:Y:S01]  /*2a90*/  @!P4 STG.E.U8 desc[UR36][R6.64+0x28], R3 ;  /* 0x000028030600c986 */ /* 0x0003e2000c101124 */
[----:B------:R-:W-:Y:S05]  /*2aa0*/  @P3 BRA `(.L_x_77) ;  /* 0x00000000000c3947 */ /* 0x000fea0003800000 */
[----:B--2---:R-:W1:Y:S02]  /*2ab0*/  LDG.E.U8 R155, desc[UR36][R10.64+0x29] ;  /* 0x000029240a9b7981 */ /* 0x004e64000c1e1100 */
[----:B-1----:R-:W-:-:S05]  /*2ac0*/  PRMT R3, R155, 0x8880, RZ ;  /* 0x000088809b037816 */ /* 0x002fca00000000ff */
[----:B------:R-:W-:-:S07]  /*2ad0*/  IMAD R12, R3, R154, RZ ;  /* 0x0000009a030c7224 */ /* 0x000fce00078e02ff */
.L_x_77:
[----:B------:R-:W-:Y:S05]  /*2ae0*/  BSYNC B1 ;  /* 0x0000000000017941 */ /* 0x000fea0003800000 */
.L_x_76:
[----:B------:R-:W-:Y:S01]  /*2af0*/  @!P3 IMAD R47, R47, R153, R12 ;  /* 0x000000992f2fb224 */ /* 0x000fe200078e020c */
[----:B------:R-:W-:Y:S04]  /*2b00*/  BSSY B1, `(.L_x_78) ;  /* 0x0000006000017945 */ /* 0x000fe80003800000 */
[----:B------:R0:W-:Y:S01]  /*2b10*/  @!P3 STG.E.U8 desc[UR36][R6.64+0x29], R47 ;  /* 0x0000292f0600b986 */ /* 0x0001e2000c101124 */
[----:B------:R-:W-:Y:S05]  /*2b20*/  @P5 BRA `(.L_x_79) ;  /* 0x00000000000c5947 */ /* 0x000fea0003800000 */
[----:B--2---:R-:W1:Y:S02]  /*2b30*/  LDG.E.U8 R155, desc[UR36][R8.64+0x30] ;  /* 0x00003024089b7981 */ /* 0x004e64000c1e1100 */
[----:B-1----:R-:W-:-:S05]  /*2b40*/  PRMT R3, R155, 0x8880, RZ ;  /* 0x000088809b037816 */ /* 0x002fca00000000ff */
[----:B------:R-:W-:-:S07]  /*2b50*/  IMAD R12, R3, R154, RZ ;  /* 0x0000009a030c7224 */ /* 0x000fce00078e02ff */
.L_x_79:
[----:B------:R-:W-:Y:S05]  /*2b60*/  BSYNC B1 ;  /* 0x0000000000017941 */ /* 0x000fea0003800000 */
.L_x_78:
[----:B-1----:R-:W-:Y:S01]  /*2b70*/  @!P5 IMAD R3, R48, R153, R12 ;  /* 0x000000993003d224 */ /* 0x002fe200078e020c */
[----:B------:R-:W-:Y:S04]  /*2b80*/  BSSY B1, `(.L_x_80) ;  /* 0x0000006000017945 */ /* 0x000fe80003800000 */
[----:B------:R1:W-:Y:S01]  /*2b90*/  @!P5 STG.E.U8 desc[UR36][R4.64+0x30], R3 ;  /* 0x000030030400d986 */ /* 0x0003e2000c101124 */
[----:B------:R-:W-:Y:S05]  /*2ba0*/  @P2 BRA `(.L_x_81) ;  /* 0x00000000000c2947 */ /* 0x000fea0003800000 */
[----:B--2---:R-:W1:Y:S02]  /*2bb0*/  LDG.E.U8 R155, desc[UR36][R8.64+0x31] ;  /* 0x00003124089b7981 */ /* 0x004e64000c1e1100 */
[----:B-1----:R-:W-:-:S05]  /*2bc0*/  PRMT R3, R155, 0x8880, RZ ;  /* 0x000088809b037816 */ /* 0x002fca00000000ff */
[----:B------:R-:W-:-:S07]  /*2bd0*/  IMAD R12, R3, R154, RZ ;  /* 0x0000009a030c7224 */ /* 0x000fce00078e02ff */
.L_x_81:
[----:B------:R-:W-:Y:S05]  /*2be0*/  BSYNC B1 ;  /* 0x0000000000017941 */ /* 0x000fea0003800000 */
.L_x_80:
        /* <DEDUP_REMOVED lines=11> */
.L_x_83:
[----:B------:R-:W-:Y:S05]  /*2ca0*/  BSYNC B1 ;  /* 0x0000000000017941 */ /* 0x000fea0003800000 */
.L_x_82:
[----:B-1----:R-:W-:Y:S01]  /*2cb0*/  @!P4 IMAD R3, R50, R153, R12 ;  /* 0x000000993203c224 */ /* 0x002fe200078e020c */
[----:B------:R-:W-:Y:S04]  /*2cc0*/  BSSY B1, `(.L_x_84) ;  /* 0x0000006000017945 */ /* 0x000fe80003800000 */
[----:B------:R1:W-:Y:S01]  /*2cd0*/  @!P4 STG.E.U8 desc[UR36][R6.64+0x30], R3 ;  /* 0x000030030600c986 */ /* 0x0003e2000c101124 */
[----:B------:R-:W-:Y:S05]  /*2ce0*/  @P3 BRA `(.L_x_85) ;  /* 0x00000000000c3947 */ /* 0x000fea0003800000 */
[----:B--2---:R-:W1:Y:S02]  /*2cf0*/  LDG.E.U8 R155, desc[UR36][R10.64+0x31] ;  /* 0x000031240a9b7981 */ /* 0x004e64000c1e1100 */
[----:B-1----:R-:W-:-:S05]  /*2d00*/  PRMT R3, R155, 0x8880, RZ ;  /* 0x000088809b037816 */ /* 0x002fca00000000ff */
[----:B------:R-:W-:-:S07]  /*2d10*/  IMAD R12, R3, R154, RZ ;  /* 0x0000009a030c7224 */ /* 0x000fce00078e02ff */
.L_x_85:
[----:B------:R-:W-:Y:S05]  /*2d20*/  BSYNC B1 ;  /* 0x0000000000017941 */ /* 0x000fea0003800000 */
.L_x_84:
[----:B------:R-:W-:Y:S01]  /*2d30*/  @!P3 IMAD R51, R51, R153, R12 ;  /* 0x000000993333b224 */ /* 0x000fe200078e020c */
[----:B------:R-:W-:Y:S04]  /*2d40*/  BSSY B1, `(.L_x_86) ;  /* 0x0000006000017945 */ /* 0x000fe80003800000 */
[----:B------:R0:W-:Y:S01]  /*2d50*/  @!P3 STG.E.U8 desc[UR36][R6.64+0x31], R51 ;  /* 0x000031330600b986 */ /* 0x0001e2000c101124 */
[----:B------:R-:W-:Y:S05]  /*2d60*/  @P5 BRA `(.L_x_87) ;  /* 0x00000000000c5947 */ /* 0x000fea0003800000 */
[----:B--2---:R-:W1:Y:S02]  /*2d70*/  LDG.E.U8 R155, desc[UR36][R8.64+0x38] ;  /* 0x00003824089b7981 */ /* 0x004e64000c1e1100 */
[----:B-1----:R-:W-:-:S05]  /*2d80*/  PRMT R3, R155, 0x8880, RZ ;  /* 0x000088809b037816 */ /* 0x002fca00000000ff */
[----:B------:R-:W-:-:S07]  /*2d90*/  IMAD R12, R3, R154, RZ ;  /* 0x0000009a030c7224 */ /* 0x000fce00078e02ff */
.L_x_87:
[----:B------:R-:W-:Y:S05]  /*2da0*/  BSYNC B1 ;  /* 0x0000000000017941 */ /* 0x000fea0003800000 */
.L_x_86:
[----:B-1----:R-:W-:Y:S01]  /*2db0*/  @!P5 IMAD R3, R52, R153, R12 ;  /* 0x000000993403d224 */ /* 0x002fe200078e020c */
[----:B------:R-:W-:Y:S04]  /*2dc0*/  BSSY B1, `(.L_x_88) ;  /* 0x0000006000017945 */ /* 0x000fe80003800000 */
[----:B------:R1:W-:Y:S01]  /*2dd0*/  @!P5 STG.E.U8 desc[UR36][R4.64+0x38], R3 ;  /* 0x000038030400d986 */ /* 0x0003e2000c101124 */
[----:B------:R-:W-:Y:S05]  /*2de0*/  @P2 BRA `(.L_x_89) ;  /* 0x00000000000c2947 */ /* 0x000fea0003800000 */
[----:B--2---:R-:W1:Y:S02]  /*2df0*/  LDG.E.U8 R155, desc[UR36][R8.64+0x39] ;  /* 0x00003924089b7981 */ /* 0x004e64000c1e1100 */
[----:B-1----:R-:W-:-:S05]  /*2e00*/  PRMT R3, R155, 0x8880, RZ ;  /* 0x000088809b037816 */ /* 0x002fca00000000ff */
[----:B------:R-:W-:-:S07]  /*2e10*/  IMAD R12, R3, R154, RZ ;  /* 0x0000009a030c7224 */ /* 0x000fce00078e02ff */
.L_x_89:
[----:B------:R-:W-:Y:S05]  /*2e20*/  BSYNC B1 ;  /* 0x0000000000017941 */ /* 0x000fea0003800000 */
.L_x_88:
        /* <DEDUP_REMOVED lines=11> */
.L_x_91:
[----:B------:R-:W-:Y:S05]  /*2ee0*/  BSYNC B1 ;  /* 0x0000000000017941 */ /* 0x000fea0003800000 */
.L_x_90:
[----:B-1----:R-:W-:Y:S01]  /*2ef0*/  @!P4 IMAD R3, R54, R153, R12 ;  /* 0x000000993603c224 */ /* 0x002fe200078e020c */
[----:B------:R-:W-:Y:S04]  /*2f00*/  BSSY B1, `(.L_x_92) ;  /* 0x0000006000017945 */ /* 0x000fe80003800000 */
[----:B------:R1:W-:Y:S01]  /*2f10*/  @!P4 STG.E.U8 desc[UR36][R6.64+0x38], R3 ;  /* 0x000038030600c986 */ /* 0x0003e2000c101124 */
[----:B------:R-:W-:Y:S05]  /*2f20*/  @P3 BRA `(.L_x_93) ;  /* 0x00000000000c3947 */ /* 0x000fea0003800000 */
[----:B--2---:R-:W1:Y:S02]  /*2f30*/  LDG.E.U8 R155, desc[UR36][R10.64+0x39] ;  /* 0x000039240a9b7981 */ /* 0x004e64000c1e1100 */
[----:B-1----:R-:W-:-:S05]  /*2f40*/  PRMT R3, R155, 0x8880, RZ ;  /* 0x000088809b037816 */ /* 0x002fca00000000ff */
[----:B------:R-:W-:-:S07]  /*2f50*/  IMAD R12, R3, R154, RZ ;  /* 0x0000009a030c7224 */ /* 0x000fce00078e02ff */
.L_x_93:
[----:B------:R-:W-:Y:S05]  /*2f60*/  BSYNC B1 ;  /* 0x0000000000017941 */ /* 0x000fea0003800000 */
.L_x_92:
[----:B------:R-:W-:Y:S01]  /*2f70*/  @!P3 IMAD R55, R55, R153, R12 ;  /* 0x000000993737b224 */ /* 0x000fe200078e020c */
[----:B------:R-:W-:Y:S04]  /*2f80*/  BSSY B1, `(.L_x_94) ;  /* 0x0000006000017945 */ /* 0x000fe80003800000 */
[----:B------:R0:W-:Y:S01]  /*2f90*/  @!P3 STG.E.U8 desc[UR36][R6.64+0x39], R55 ;  /* 0x000039370600b986 */ /* 0x0001e2000c101124 */
[----:B------:R-:W-:Y:S05]  /*2fa0*/  @P5 BRA `(.L_x_95) ;  /* 0x00000000000c5947 */ /* 0x000fea0003800000 */
[----:B--2---:R-:W1:Y:S02]  /*2fb0*/  LDG.E.U8 R155, desc[UR36][R8.64+0x40] ;  /* 0x00004024089b7981 */ /* 0x004e64000c1e1100 */
[----:B-1----:R-:W-:-:S05]  /*2fc0*/  PRMT R3, R155, 0x8880, RZ ;  /* 0x000088809b037816 */ /* 0x002fca00000000ff */
[----:B------:R-:W-:-:S07]  /*2fd0*/  IMAD R12, R3, R154, RZ ;  /* 0x0000009a030c7224 */ /* 0x000fce00078e02ff */
.L_x_95:
[----:B------:R-:W-:Y:S05]  /*2fe0*/  BSYNC B1 ;  /* 0x0000000000017941 */ /* 0x000fea0003800000 */
.L_x_94:
[----:B-1----:R-:W-:Y:S01]  /*2ff0*/  @!P5 IMAD R3, R56, R153, R12 ;  /* 0x000000993803d224 */ /* 0x002fe200078e020c */
[----:B------:R-:W-:Y:S04]  /*3000*/  BSSY B1, `(.L_x_96) ;  /* 0x0000006000017945 */ /* 0x000fe80003800000 */
[----:B------:R1:W-:Y:S01]  /*3010*/  @!P5 STG.E.U8 desc[UR36][R4.64+0x40], R3 ;  /* 0x000040030400d986 */ /* 0x0003e2000c101124 */
[----:B------:R-:W-:Y:S05]  /*3020*/  @P2 BRA `(.L_x_97) ;  /* 0x00000000000c2947 */ /* 0x000fea0003800000 */
[----:B--2---:R-:W1:Y:S02]  /*3030*/  LDG.E.U8 R155, desc[UR36][R8.64+0x41] ;  /* 0x00004124089b7981 */ /* 0x004e64000c1e1100 */
[----:B-1----:R-:W-:-:S05]  /*3040*/  PRMT R3, R155, 0x8880, RZ ;  /* 0x000088809b037816 */ /* 0x002fca00000000ff */
[----:B------:R-:W-:-:S07]  /*3050*/  IMAD R12, R3, R154, RZ ;  /* 0x0000009a030c7224 */ /* 0x000fce00078e02ff */
.L_x_97:
[----:B------:R-:W-:Y:S05]  /*3060*/  BSYNC B1 ;  /* 0x0000000000017941 */ /* 0x000fea0003800000 */
.L_x_96:
        /* <DEDUP_REMOVED lines=11> */
.L_x_99:
[----:B------:R-:W-:Y:S05]  /*3120*/  BSYNC B1 ;  /* 0x0000000000017941 */ /* 0x000fea0003800000 */
.L_x_98:
[----:B-1----:R-:W-:Y:S01]  /*3130*/  @!P4 IMAD R3, R58, R153, R12 ;  /* 0x000000993a03c224 */ /* 0x002fe200078e020c */
[----:B------:R-:W-:Y:S04]  /*3140*/  BSSY B1, `(.L_x_100) ;  /* 0x0000006000017945 */ /* 0x000fe80003800000 */
[----:B------:R1:W-:Y:S01]  /*3150*/  @!P4 STG.E.U8 desc[UR36][R6.64+0x40], R3 ;  /* 0x000040030600c986 */ /* 0x0003e2000c101124 */
[----:B------:R-:W-:Y:S05]  /*3160*/  @P3 BRA `(.L_x_101) ;  /* 0x00000000000c3947 */ /* 0x000fea0003800000 */
[----:B--2---:R-:W1:Y:S02]  /*3170*/  LDG.E.U8 R155, desc[UR36][R10.64+0x41] ;  /* 0x000041240a9b7981 */ /* 0x004e64000c1e1100 */
[----:B-1----:R-:W-:-:S05]  /*3180*/  PRMT R3, R155, 0x8880, RZ ;  /* 0x000088809b037816 */ /* 0x002fca00000000ff */
[----:B------:R-:W-:-:S07]  /*3190*/  IMAD R12, R3, R154, RZ ;  /* 0x0000009a030c7224 */ /* 0x000fce00078e02ff */
.L_x_101:
[----:B------:R-:W-:Y:S05]  /*31a0*/  BSYNC B1 ;  /* 0x0000000000017941 */ /* 0x000fea0003800000 */
.L_x_100:
[----:B------:R-:W-:Y:S01]  /*31b0*/  @!P3 IMAD R59, R59, R153, R12 ;  /* 0x000000993b3bb224 */ /* 0x000fe200078e020c */
[----:B------:R-:W-:Y:S04]  /*31c0*/  BSSY B1, `(.L_x_102) ;  /* 0x0000006000017945 */ /* 0x000fe80003800000 */
[----:B------:R0:W-:Y:S01]  /*31d0*/  @!P3 STG.E.U8 desc[UR36][R6.64+0x41], R59 ;  /* 0x0000413b0600b986 */ /* 0x0001e2000c101124 */
[----:B------:R-:W-:Y:S05]  /*31e0*/  @P5 BRA `(.L_x_103) ;  /* 0x00000000000c5947 */ /* 0x000fea0003800000 */
[----:B--2---:R-:W1:Y:S02]  /*31f0*/  LDG.E.U8 R155, desc[UR36][R8.64+0x48] ;  /* 0x00004824089b7981 */ /* 0x004e64000c1e1100 */
[----:B-1----:R-:W-:-:S05]  /*3200*/  PRMT R3, R155, 0x8880, RZ ;  /* 0x000088809b037816 */ /* 0x002fca00000000ff */
[----:B------:R-:W-:-:S07]  /*3210*/  IMAD R12, R3, R154, RZ ;  /* 0x0000009a030c7224 */ /* 0x000fce00078e02ff */
.L_x_103:
[----:B------:R-:W-:Y:S05]  /*3220*/  BSYNC B1 ;  /* 0x0000000000017941 */ /* 0x000fea0003800000 */
.L_x_102:
[----:B-1----:R-:W-:Y:S01]  /*3230*/  @!P5 IMAD R3, R60, R153, R12 ;  /* 0x000000993c03d224 */ /* 0x002fe200078e020c */
[----:B------:R-:W-:Y:S04]  /*3240*/  BSSY B1, `(.L_x_104) ;  /* 0x0000006000017945 */ /* 0x000fe80003800000 */
[----:B------:R1:W-:Y:S01]  /*3250*/  @!P5 STG.E.U8 desc[UR36][R4.64+0x48], R3 ;  /* 0x000048030400d986 */ /* 0x0003e2000c101124 */
[----:B------:R-:W-:Y:S05]  /*3260*/  @P2 BRA `(.L_x_105) ;  /* 0x00000000000c2947 */ /* 0x000fea0003800000 */
[----:B--2---:R-:W1:Y:S02]  /*3270*/  LDG.E.U8 R155, desc[UR36][R8.64+0x49] ;  /* 0x00004924089b7981 */ /* 0x004e64000c1e1100 */
[----:B-1----:R-:W-:-:S05]  /*3280*/  PRMT R3, R155, 0x8880, RZ ;  /* 0x000088809b037816 */ /* 0x002fca00000000ff */
[----:B------:R-:W-:-:S07]  /*3290*/  IMAD R12, R3, R154, RZ ;  /* 0x0000009a030c7224 */ /* 0x000fce00078e02ff */
.L_x_105:
[----:B------:R-:W-:Y:S05]  /*32a0*/  BSYNC B1 ;  /* 0x0000000000017941 */ /* 0x000fea0003800000 */
.L_x_104:
        /* <DEDUP_REMOVED lines=11> */
.L_x_107:
[----:B------:R-:W-:Y:S05]  /*3360*/  BSYNC B1 ;  /* 0x0000000000017941 */ /* 0x000fea0003800000 */
.L_x_106:
[----:B-1----:R-:W-:Y:S01]  /*3370*/  @!P4 IMAD R3, R62, R153, R12 ;  /* 0x000000993e03c224 */ /* 0x002fe200078e020c */
[----:B------:R-:W-:Y:S04]  /*3380*/  BSSY B1, `(.L_x_108) ;  /* 0x0000006000017945 */ /* 0x000fe80003800000 */
[----:B------:R1:W-:Y:S01]  /*3390*/  @!P4 STG.E.U8 desc[UR36][R6.64+0x48], R3 ;  /* 0x000048030600c986 */ /* 0x0003e2000c101124 */
[----:B------:R-:W-:Y:S05]  /*33a0*/  @P3 BRA `(.L_x_109) ;  /* 0x00000000000c3947 */ /* 0x000fea0003800000 */
[----:B--2---:R-:W1:Y:S02]  /*33b0*/  LDG.E.U8 R155, desc[UR36][R10.64+0x49] ;  /* 0x000049240a9b7981 */ /* 0x004e64000c1e1100 */
[----:B-1----:R-:W-:-:S05]  /*33c0*/  PRMT R3, R155, 0x8880, RZ ;  /* 0x000088809b037816 */ /* 0x002fca00000000ff */
[----:B------:R-:W-:-:S07]  /*33d0*/  IMAD R12, R3, R154, RZ ;  /* 0x0000009a030c7224 */ /* 0x000fce00078e02ff */
.L_x_109:
[----:B------:R-:W-:Y:S05]  /*33e0*/  BSYNC B1 ;  /* 0x0000000000017941 */ /* 0x000fea0003800000 */
.L_x_108:
[----:B------:R-:W-:Y:S01]  /*33f0*/  @!P3 IMAD R63, R63, R153, R12 ;  /* 0x000000993f3fb224 */ /* 0x000fe200078e020c */
[----:B------:R-:W-:Y:S04]  /*3400*/  BSSY B1, `(.L_x_110) ;  /* 0x0000006000017945 */ /* 0x000fe80003800000 */
[----:B------:R0:W-:Y:S01]  /*3410*/  @!P3 STG.E.U8 desc[UR36][R6.64+0x49], R63 ;  /* 0x0000493f0600b986 */ /* 0x0001e2000c101124 */
[----:B------:R-:W-:Y:S05]  /*3420*/  @P5 BRA `(.L_x_111) ;  /* 0x00000000000c5947 */ /* 0x000fea0003800000 */
[----:B--2---:R-:W1:Y:S02]  /*3430*/  LDG.E.U8 R155, desc[UR36][R8.64+0x50] ;  /* 0x00005024089b7981 */ /* 0x004e64000c1e1100 */
[----:B-1----:R-:W-:-:S05]  /*3440*/  PRMT R3, R155, 0x8880, RZ ;  /* 0x000088809b037816 */ /* 0x002fca00000000ff */
[----:B------:R-:W-:-:S07]  /*3450*/  IMAD R12, R3, R154, RZ ;  /* 0x0000009a030c7224 */ /* 0x000fce00078e02ff */
.L_x_111:
[----:B------:R-:W-:Y:S05]  /*3460*/  BSYNC B1 ;  /* 0x0000000000017941 */ /* 0x000fea0003800000 */
.L_x_110:
[----:B-1----:R-:W-:Y:S01]  /*3470*/  @!P5 IMAD R3, R64, R153, R12 ;  /* 0x000000994003d224 */ /* 0x002fe200078e020c */
[----:B------:R-:W-:Y:S04]  /*3480*/  BSSY B1, `(.L_x_112) ;  /* 0x0000006000017945 */ /* 0x000fe80003800000 */
[----:B------:R1:W-:Y:S01]  /*3490*/  @!P5 STG.E.U8 desc[UR36][R4.64+0x50], R3 ;  /* 0x000050030400d986 */ /* 0x0003e2000c101124 */
[----:B------:R-:W-:Y:S05]  /*34a0*/  @P2 BRA `(.L_x_113) ;  /* 0x00000000000c2947 */ /* 0x000fea0003800000 */
[----:B--2---:R-:W1:Y:S02]  /*34b0*/  LDG.E.U8 R155, desc[UR36][R8.64+0x51] ;  /* 0x00005124089b7981 */ /* 0x004e64000c1e1100 */
[----:B-1----:R-:W-:-:S05]  /*34c0*/  PRMT R3, R155, 0x8880, RZ ;  /* 0x000088809b037816 */ /* 0x002fca00000000ff */
[----:B------:R-:W-:-:S07]  /*34d0*/  IMAD R12, R3, R154, RZ ;  /* 0x0000009a030c7224 */ /* 0x000fce00078e02ff */
.L_x_113:
[----:B------:R-:W-:Y:S05]  /*34e0*/  BSYNC B1 ;  /* 0x0000000000017941 */ /* 0x000fea0003800000 */
.L_x_112:
        /* <DEDUP_REMOVED lines=11> */
.L_x_115:
[----:B------:R-:W-:Y:S05]  /*35a0*/  BSYNC B1 ;  /* 0x0000000000017941 */ /* 0x000fea0003800000 */
.L_x_114:
[----:B-1----:R-:W-:Y:S01]  /*35b0*/  @!P4 IMAD R3, R66, R153, R12 ;  /* 0x000000994203c224 */ /* 0x002fe200078e020c */
[----:B------:R-:W-:Y:S04]  /*35c0*/  BSSY B1, `(.L_x_116) ;  /* 0x0000006000017945 */ /* 0x000fe80003800000 */
[----:B------:R1:W-:Y:S01]  /*35d0*/  @!P4 STG.E.U8 desc[UR36][R6.64+0x50], R3 ;  /* 0x000050030600c986 */ /* 0x0003e2000c101124 */
[----:B------:R-:W-:Y:S05]  /*35e0*/  @P3 BRA `(.L_x_117) ;  /* 0x00000000000c3947 */ /* 0x000fea0003800000 */
[----:B--2---:R-:W1:Y:S02]  /*35f0*/  LDG.E.U8 R155, desc[UR36][R10.64+0x51] ;  /* 0x000051240a9b7981 */ /* 0x004e64000c1e1100 */
[----:B-1----:R-:W-:-:S05]  /*3600*/  PRMT R3, R155, 0x8880, RZ ;  /* 0x000088809b037816 */ /* 0x002fca00000000ff */
[----:B------:R-:W-:-:S07]  /*3610*/  IMAD R12, R3, R154, RZ ;  /* 0x0000009a030c7224 */ /* 0x000fce00078e02ff */
.L_x_117:
[----:B------:R-:W-:Y:S05]  /*3620*/  BSYNC B1 ;  /* 0x0000000000017941 */ /* 0x000fea0003800000 */
.L_x_116:
[----:B------:R-:W-:Y:S01]  /*3630*/  @!P3 IMAD R67, R67, R153, R12 ;  /* 0x000000994343b224 */ /* 0x000fe200078e020c */
[----:B------:R-:W-:Y:S04]  /*3640*/  BSSY B1, `(.L_x_118) ;  /* 0x0000006000017945 */ /* 0x000fe80003800000 */
[----:B------:R0:W-:Y:S01]  /*3650*/  @!P3 STG.E.U8 desc[UR36][R6.64+0x51], R67 ;  /* 0x000051430600b986 */ /* 0x0001e2000c101124 */
[----:B------:R-:W-:Y:S05]  /*3660*/  @P5 BRA `(.L_x_119) ;  /* 0x00000000000c5947 */ /* 0x000fea0003800000 */
[----:B--2---:R-:W1:Y:S02]  /*3670*/  LDG.E.U8 R155, desc[UR36][R8.64+0x58] ;  /* 0x00005824089b7981 */ /* 0x004e64000c1e1100 */
[----:B-1----:R-:W-:-:S05]  /*3680*/  PRMT R3, R155, 0x8880, RZ ;  /* 0x000088809b037816 */ /* 0x002fca00000000ff */
[----:B------:R-:W-:-:S07]  /*3690*/  IMAD R12, R3, R154, RZ ;  /* 0x0000009a030c7224 */ /* 0x000fce00078e02ff */
.L_x_119:
[----:B------:R-:W-:Y:S05]  /*36a0*/  BSYNC B1 ;  /* 0x0000000000017941 */ /* 0x000fea0003800000 */
.L_x_118:
[----:B-1----:R-:W-:Y:S01]  /*36b0*/  @!P5 IMAD R3, R68, R153, R12 ;  /* 0x000000994403d224 */ /* 0x002fe200078e020c */
[----:B------:R-:W-:Y:S04]  /*36c0*/  BSSY B1, `(.L_x_120) ;  /* 0x0000006000017945 */ /* 0x000fe80003800000 */
[----:B------:R1:W-:Y:S01]  /*36d0*/  @!P5 STG.E.U8 desc[UR36][R4.64+0x58], R3 ;  /* 0x000058030400d986 */ /* 0x0003e2000c101124 */
[----:B------:R-:W-:Y:S05]  /*36e0*/  @P2 BRA `(.L_x_121) ;  /* 0x00000000000c2947 */ /* 0x000fea0003800000 */
[----:B--2---:R-:W1:Y:S02]  /*36f0*/  LDG.E.U8 R155, desc[UR36][R8.64+0x59] ;  /* 0x00005924089b7981 */ /* 0x004e64000c1e1100 */
[----:B-1----:R-:W-:-:S05]  /*3700*/  PRMT R3, R155, 0x8880, RZ ;  /* 0x000088809b037816 */ /* 0x002fca00000000ff */
[----:B------:R-:W-:-:S07]  /*3710*/  IMAD R12, R3, R154, RZ ;  /* 0x0000009a030c7224 */ /* 0x000fce00078e02ff */
.L_x_121:
[----:B------:R-:W-:Y:S05]  /*3720*/  BSYNC B1 ;  /* 0x0000000000017941 */ /* 0x000fea0003800000 */
.L_x_120:
        /* <DEDUP_REMOVED lines=11> */
.L_x_123:
[----:B------:R-:W-:Y:S05]  /*37e0*/  BSYNC B1 ;  /* 0x0000000000017941 */ /* 0x000fea0003800000 */
.L_x_122:
[----:B-1----:R-:W-:Y:S01]  /*37f0*/  @!P4 IMAD R3, R70, R153, R12 ;  /* 0x000000994603c224 */ /* 0x002fe200078e020c */
[----:B------:R-:W-:Y:S04]  /*3800*/  BSSY B1, `(.L_x_124) ;  /* 0x0000006000017945 */ /* 0x000fe80003800000 */
[----:B------:R1:W-:Y:S01]  /*3810*/  @!P4 STG.E.U8 desc[UR36][R6.64+0x58], R3 ;  /* 0x000058030600c986 */ /* 0x0003e2000c101124 */
[----:B------:R-:W-:Y:S05]  /*3820*/  @P3 BRA `(.L_x_125) ;  /* 0x00000000000c3947 */ /* 0x000fea0003800000 */
[----:B--2---:R-:W1:Y:S02]  /*3830*/  LDG.E.U8 R155, desc[UR36][R10.64+0x59] ;  /* 0x000059240a9b7981 */ /* 0x004e64000c1e1100 */
[----:B-1----:R-:W-:-:S05]  /*3840*/  PRMT R3, R155, 0x8880, RZ ;  /* 0x000088809b037816 */ /* 0x002fca00000000ff */
[----:B------:R-:W-:-:S07]  /*3850*/  IMAD R12, R3, R154, RZ ;  /* 0x0000009a030c7224 */ /* 0x000fce00078e02ff */
.L_x_125:
[----:B------:R-:W-:Y:S05]  /*3860*/  BSYNC B1 ;  /* 0x0000000000017941 */ /* 0x000fea0003800000 */
.L_x_124:
[----:B------:R-:W-:Y:S01]  /*3870*/  @!P3 IMAD R71, R71, R153, R12 ;  /* 0x000000994747b224 */ /* 0x000fe200078e020c */
[----:B------:R-:W-:Y:S04]  /*3880*/  BSSY B1, `(.L_x_126) ;  /* 0x0000006000017945 */ /* 0x000fe80003800000 */
[----:B------:R0:W-:Y:S01]  /*3890*/  @!P3 STG.E.U8 desc[UR36][R6.64+0x59], R71 ;  /* 0x000059470600b986 */ /* 0x0001e2000c101124 */
[----:B------:R-:W-:Y:S05]  /*38a0*/  @P5 BRA `(.L_x_127) ;  /* 0x00000000000c5947 */ /* 0x000fea0003800000 */
[----:B--2---:R-:W1:Y:S02]  /*38b0*/  LDG.E.U8 R155, desc[UR36][R8.64+0x60] ;  /* 0x00006024089b7981 */ /* 0x004e64000c1e1100 */
[----:B-1----:R-:W-:-:S05]  /*38c0*/  PRMT R3, R155, 0x8880, RZ ;  /* 0x000088809b037816 */ /* 0x002fca00000000ff */
[----:B------:R-:W-:-:S07]  /*38d0*/  IMAD R12, R3, R154, RZ ;  /* 0x0000009a030c7224 */ /* 0x000fce00078e02ff */
.L_x_127:
[----:B------:R-:W-:Y:S05]  /*38e0*/  BSYNC B1 ;  /* 0x0000000000017941 */ /* 0x000fea0003800000 */
.L_x_126:
[----:B-1----:R-:W-:Y:S01]  /*38f0*/  @!P5 IMAD R3, R72, R153, R12 ;  /* 0x000000994803d224 */ /* 0x002fe200078e020c */
[----:B------:R-:W-:Y:S04]  /*3900*/  BSSY B1, `(.L_x_128) ;  /* 0x0000006000017945 */ /* 0x000fe80003800000 */
[----:B------:R1:W-:Y:S01]  /*3910*/  @!P5 STG.E.U8 desc[UR36][R4.64+0x60], R3 ;  /* 0x000060030400d986 */ /* 0x0003e2000c101124 */
[----:B------:R-:W-:Y:S05]  /*3920*/  @P2 BRA `(.L_x_129) ;  /* 0x00000000000c2947 */ /* 0x000fea0003800000 */
[----:B--2---:R-:W1:Y:S02]  /*3930*/  LDG.E.U8 R155, desc[UR36][R8.64+0x61] ;  /* 0x00006124089b7981 */ /* 0x004e64000c1e1100 */
[----:B-1----:R-:W-:-:S05]  /*3940*/  PRMT R3, R155, 0x8880, RZ ;  /* 0x000088809b037816 */ /* 0x002fca00000000ff */
[----:B------:R-:W-:-:S07]  /*3950*/  IMAD R12, R3, R154, RZ ;  /* 0x0000009a030c7224 */ /* 0x000fce00078e02ff */
.L_x_129:
[----:B------:R-:W-:Y:S05]  /*3960*/  BSYNC B1 ;  /* 0x0000000000017941 */ /* 0x000fea0003800000 */
.L_x_128:
        /* <DEDUP_REMOVED lines=11> */
.L_x_131:
[----:B------:R-:W-:Y:S05]  /*3a20*/  BSYNC B1 ;  /* 0x0000000000017941 */ /* 0x000fea0003800000 */
.L_x_130:
[----:B-1----:R-:W-:Y:S01]  /*3a30*/  @!P4 IMAD R3, R74, R153, R12 ;  /* 0x000000994a03c224 */ /* 0x002fe200078e020c */
[----:B------:R-:W-:Y:S04]  /*3a40*/  BSSY B1, `(.L_x_132) ;  /* 0x0000006000017945 */ /* 0x000fe80003800000 */
[----:B------:R1:W-:Y:S01]  /*3a50*/  @!P4 STG.E.U8 desc[UR36][R6.64+0x60], R3 ;  /* 0x000060030600c986 */ /* 0x0003e2000c101124 */
[----:B------:R-:W-:Y:S05]  /*3a60*/  @P3 BRA `(.L_x_133) ;  /* 0x00000000000c3947 */ /* 0x000fea0003800000 */
[----:B--2---:R-:W1:Y:S02]  /*3a70*/  LDG.E.U8 R155, desc[UR36][R10.64+0x61] ;  /* 0x000061240a9b7981 */ /* 0x004e64000c1e1100 */
[----:B-1----:R-:W-:-:S05]  /*3a80*/  PRMT R3, R155, 0x8880, RZ ;  /* 0x000088809b037816 */ /* 0x002fca00000000ff */
[----:B------:R-:W-:-:S07]  /*3a90*/  IMAD R12, R3, R154, RZ ;  /* 0x0000009a030c7224 */ /* 0x000fce00078e02ff */
.L_x_133:
[----:B------:R-:W-:Y:S05]  /*3aa0*/  BSYNC B1 ;  /* 0x0000000000017941 */ /* 0x000fea0003800000 */
.L_x_132:
[----:B------:R-:W-:Y:S01]  /*3ab0*/  @!P3 IMAD R75, R75, R153, R12 ;  /* 0x000000994b4bb224 */ /* 0x000fe200078e020c */
[----:B------:R-:W-:Y:S04]  /*3ac0*/  BSSY B1, `(.L_x_134) ;  /* 0x0000006000017945 */ /* 0x000fe80003800000 */
[----:B------:R0:W-:Y:S01]  /*3ad0*/  @!P3 STG.E.U8 desc[UR36][R6.64+0x61], R75 ;  /* 0x0000614b0600b986 */ /* 0x0001e2000c101124 */
[----:B------:R-:W-:Y:S05]  /*3ae0*/  @P5 BRA `(.L_x_135) ;  /* 0x00000000000c5947 */ /* 0x000fea0003800000 */
[----:B--2---:R-:W1:Y:S02]  /*3af0*/  LDG.E.U8 R155, desc[UR36][R8.64+0x68] ;  /* 0x00006824089b7981 */ /* 0x004e64000c1e1100 */
[----:B-1----:R-:W-:-:S05]  /*3b00*/  PRMT R3, R155, 0x8880, RZ ;  /* 0x000088809b037816 */ /* 0x002fca00000000ff */
[----:B------:R-:W-:-:S07]  /*3b10*/  IMAD R12, R3, R154, RZ ;  /* 0x0000009a030c7224 */ /* 0x000fce00078e02ff */
.L_x_135:
[----:B------:R-:W-:Y:S05]  /*3b20*/  BSYNC B1 ;  /* 0x0000000000017941 */ /* 0x000fea0003800000 */
.L_x_134:
[----:B-1----:R-:W-:Y:S01]  /*3b30*/  @!P5 IMAD R3, R76, R153, R12 ;  /* 0x000000994c03d224 */ /* 0x002fe200078e020c */
[----:B------:R-:W-:Y:S04]  /*3b40*/  BSSY B1, `(.L_x_136) ;  /* 0x0000006000017945 */ /* 0x000fe80003800000 */
[----:B------:R1:W-:Y:S01]  /*3b50*/  @!P5 STG.E.U8 desc[UR36][R4.64+0x68], R3 ;  /* 0x000068030400d986 */ /* 0x0003e2000c101124 */
[----:B------:R-:W-:Y:S05]  /*3b60*/  @P2 BRA `(.L_x_137) ;  /* 0x00000000000c2947 */ /* 0x000fea0003800000 */
[----:B--2---:R-:W1:Y:S02]  /*3b70*/  LDG.E.U8 R155, desc[UR36][R8.64+0x69] ;  /* 0x00006924089b7981 */ /* 0x004e64000c1e1100 */
[----:B-1----:R-:W-:-:S05]  /*3b80*/  PRMT R3, R155, 0x8880, RZ ;  /* 0x000088809b037816 */ /* 0x002fca00000000ff */
[----:B------:R-:W-:-:S07]  /*3b90*/  IMAD R12, R3, R154, RZ ;  /* 0x0000009a030c7224 */ /* 0x000fce00078e02ff */
.L_x_137:
[----:B------:R-:W-:Y:S05]  /*3ba0*/  BSYNC B1 ;  /* 0x0000000000017941 */ /* 0x000fea0003800000 */
.L_x_136:
        /* <DEDUP_REMOVED lines=11> */
.L_x_139:
[----:B------:R-:W-:Y:S05]  /*3c60*/  BSYNC B1 ;  /* 0x0000000000017941 */ /* 0x000fea0003800000 */
.L_x_138:
[----:B-1----:R-:W-:Y:S01]  /*3c70*/  @!P4 IMAD R3, R78, R153, R12 ;  /* 0x000000994e03c224 */ /* 0x002fe200078e020c */
[----:B------:R-:W-:Y:S04]  /*3c80*/  BSSY B1, `(.L_x_140) ;  /* 0x0000006000017945 */ /* 0x000fe80003800000 */
[----:B------:R1:W-:Y:S01]  /*3c90*/  @!P4 STG.E.U8 desc[UR36][R6.64+0x68], R3 ;  /* 0x000068030600c986 */ /* 0x0003e2000c101124 */
[----:B------:R-:W-:Y:S05]  /*3ca0*/  @P3 BRA `(.L_x_141) ;  /* 0x00000000000c3947 */ /* 0x000fea0003800000 */
[----:B--2---:R-:W1:Y:S02]  /*3cb0*/  LDG.E.U8 R155, desc[UR36][R10.64+0x69] ;  /* 0x000069240a9b7981 */ /* 0x004e64000c1e1100 */
[----:B-1----:R-:W-:-:S05]  /*3cc0*/  PRMT R3, R155, 0x8880, RZ ;  /* 0x000088809b037816 */ /* 0x002fca00000000ff */
[----:B------:R-:W-:-:S07]  /*3cd0*/  IMAD R12, R3, R154, RZ ;  /* 0x0000009a030c7224 */ /* 0x000fce00078e02ff */
.L_x_141:
[----:B------:R-:W-:Y:S05]  /*3ce0*/  BSYNC B1 ;  /* 0x0000000000017941 */ /* 0x000fea0003800000 */
.L_x_140:
[----:B------:R-:W-:Y:S01]  /*3cf0*/  @!P3 IMAD R79, R79, R153, R12 ;  /* 0x000000994f4fb224 */ /* 0x000fe200078e020c */
[----:B------:R-:W-:Y:S04]  /*3d00*/  BSSY B1, `(.L_x_142) ;  /* 0x0000006000017945 */ /* 0x000fe80003800000 */
[----:B------:R0:W-:Y:S01]  /*3d10*/  @!P3 STG.E.U8 desc[UR36][R6.64+0x69], R79 ;  /* 0x0000694f0600b986 */ /* 0x0001e2000c101124 */
[----:B------:R-:W-:Y:S05]  /*3d20*/  @P5 BRA `(.L_x_143) ;  /* 0x00000000000c5947 */ /* 0x000fea0003800000 */
[----:B--2---:R-:W1:Y:S02]  /*3d30*/  LDG.E.U8 R155, desc[UR36][R8.64+0x70] ;  /* 0x00007024089b7981 */ /* 0x004e64000c1e1100 */
[----:B-1----:R-:W-:-:S05]  /*3d40*/  PRMT R3, R155, 0x8880, RZ ;  /* 0x000088809b037816 */ /* 0x002fca00000000ff */
[----:B------:R-:W-:-:S07]  /*3d50*/  IMAD R12, R3, R154, RZ ;  /* 0x0000009a030c7224 */ /* 0x000fce00078e02ff */
.L_x_143:
[----:B------:R-:W-:Y:S05]  /*3d60*/  BSYNC B1 ;  /* 0x0000000000017941 */ /* 0x000fea0003800000 */
.L_x_142:
[----:B-1----:R-:W-:Y:S01]  /*3d70*/  @!P5 IMAD R3, R80, R153, R12 ;  /* 0x000000995003d224 */ /* 0x002fe200078e020c */
[----:B------:R-:W-:Y:S04]  /*3d80*/  BSSY B1, `(.L_x_144) ;  /* 0x0000006000017945 */ /* 0x000fe80003800000 */
[----:B------:R1:W-:Y:S01]  /*3d90*/  @!P5 STG.E.U8 desc[UR36][R4.64+0x70], R3 ;  /* 0x000070030400d986 */ /* 0x0003e2000c101124 */
[----:B------:R-:W-:Y:S05]  /*3da0*/  @P2 BRA `(.L_x_145) ;  /* 0x00000000000c2947 */ /* 0x000fea0003800000 */
[----:B--2---:R-:W1:Y:S02]  /*3db0*/  LDG.E.U8 R155, desc[UR36][R8.64+0x71] ;  /* 0x00007124089b7981 */ /* 0x004e64000c1e1100 */
[----:B-1----:R-:W-:-:S05]  /*3dc0*/  PRMT R3, R155, 0x8880, RZ ;  /* 0x000088809b037816 */ /* 0x002fca00000000ff */
[----:B------:R-:W-:-:S07]  /*3dd0*/  IMAD R12, R3, R154, RZ ;  /* 0x0000009a030c7224 */ /* 0x000fce00078e02ff */
.L_x_145:
[----:B------:R-:W-:Y:S05]  /*3de0*/  BSYNC B1 ;  /* 0x0000000000017941 */ /* 0x000fea0003800000 */
.L_x_144:
        /* <DEDUP_REMOVED lines=11> */
.L_x_147:
[----:B------:R-:W-:Y:S05]  /*3ea0*/  BSYNC B1 ;  /* 0x0000000000017941 */ /* 0x000fea0003800000 */
.L_x_146:
[----:B-1----:R-:W-:Y:S01]  /*3eb0*/  @!P4 IMAD R3, R82, R153, R12 ;  /* 0x000000995203c224 */ /* 0x002fe200078e020c */
[----:B------:R-:W-:Y:S04]  /*3ec0*/  BSSY B1, `(.L_x_148) ;  /* 0x0000006000017945 */ /* 0x000fe80003800000 */
[----:B------:R1:W-:Y:S01]  /*3ed0*/  @!P4 STG.E.U8 desc[UR36][R6.64+0x70], R3 ;  /* 0x000070030600c986 */ /* 0x0003e2000c101124 */
[----:B------:R-:W-:Y:S05]  /*3ee0*/  @P3 BRA `(.L_x_149) ;  /* 0x00000000000c3947 */ /* 0x000fea0003800000 */
[----:B--2---:R-:W1:Y:S02]  /*3ef0*/  LDG.E.U8 R155, desc[UR36][R10.64+0x71] ;  /* 0x000071240a9b7981 */ /* 0x004e64000c1e1100 */
[----:B-1----:R-:W-:-:S05]  /*3f00*/  PRMT R3, R155, 0x8880, RZ ;  /* 0x000088809b037816 */ /* 0x002fca00000000ff */
[----:B------:R-:W-:-:S07]  /*3f10*/  IMAD R12, R3, R154, RZ ;  /* 0x0000009a030c7224 */ /* 0x000fce00078e02ff */
.L_x_149:
[----:B------:R-:W-:Y:S05]  /*3f20*/  BSYNC B1 ;  /* 0x0000000000017941 */ /* 0x000fea0003800000 */
.L_x_148:
[----:B------:R-:W-:Y:S01]  /*3f30*/  @!P3 IMAD R83, R83, R153, R12 ;  /* 0x000000995353b224 */ /* 0x000fe200078e020c */
[----:B------:R-:W-:Y:S04]  /*3f40*/  BSSY B1, `(.L_x_150) ;  /* 0x0000006000017945 */ /* 0x000fe80003800000 */
[----:B------:R0:W-:Y:S01]  /*3f50*/  @!P3 STG.E.U8 desc[UR36][R6.64+0x71], R83 ;  /* 0x000071530600b986 */ /* 0x0001e2000c101124 */
[----:B------:R-:W-:Y:S05]  /*3f60*/  @P5 BRA `(.L_x_151) ;  /* 0x00000000000c5947 */ /* 0x000fea0003800000 */
[----:B--2---:R-:W1:Y:S02]  /*3f70*/  LDG.E.U8 R155, desc[UR36][R8.64+0x78] ;  /* 0x00007824089b7981 */ /* 0x004e64000c1e1100 */
[----:B-1----:R-:W-:-:S05]  /*3f80*/  PRMT R3, R155, 0x8880, RZ ;  /* 0x000088809b037816 */ /* 0x002fca00000000ff */
[----:B------:R-:W-:-:S07]  /*3f90*/  IMAD R12, R3, R154, RZ ;  /* 0x0000009a030c7224 */ /* 0x000fce00078e02ff */
.L_x_151:
[----:B------:R-:W-:Y:S05]  /*3fa0*/  BSYNC B1 ;  /* 0x0000000000017941 */ /* 0x000fea0003800000 */
.L_x_150:
[----:B-1----:R-:W-:Y:S01]  /*3fb0*/  @!P5 IMAD R3, R84, R153, R12 ;  /* 0x000000995403d224 */ /* 0x002fe200078e020c */
[----:B------:R-:W-:Y:S04]  /*3fc0*/  BSSY B1, `(.L_x_152) ;  /* 0x0000006000017945 */ /* 0x000fe80003800000 */
[----:B------:R1:W-:Y:S01]  /*3fd0*/  @!P5 STG.E.U8 desc[UR36][R4.64+0x78], R3 ;  /* 0x000078030400d986 */ /* 0x0003e2000c101124 */
[----:B------:R-:W-:Y:S05]  /*3fe0*/  @P2 BRA `(.L_x_153) ;  /* 0x00000000000c2947 */ /* 0x000fea0003800000 */
[----:B--2---:R-:W1:Y:S02]  /*3ff0*/  LDG.E.U8 R155, desc[UR36][R8.64+0x79] ;  /* 0x00007924089b7981 */ /* 0x004e64000c1e1100 */
[----:B-1----:R-:W-:-:S05]  /*4000*/  PRMT R3, R155, 0x8880, RZ ;  /* 0x000088809b037816 */ /* 0x002fca00000000ff */
[----:B------:R-:W-:-:S07]  /*4010*/  IMAD R12, R3, R154, RZ ;  /* 0x0000009a030c7224 */ /* 0x000fce00078e02ff */
.L_x_153:
[----:B------:R-:W-:Y:S05]  /*4020*/  BSYNC B1 ;  /* 0x0000000000017941 */ /* 0x000fea0003800000 */
.L_x_152:
        /* <DEDUP_REMOVED lines=11> */
.L_x_155:
[----:B------:R-:W-:Y:S05]  /*40e0*/  BSYNC B1 ;  /* 0x0000000000017941 */ /* 0x000fea0003800000 */
.L_x_154:
[----:B-1----:R-:W-:Y:S01]  /*40f0*/  @!P4 IMAD R3, R86, R153, R12 ;  /* 0x000000995603c224 */ /* 0x002fe200078e020c */
[----:B------:R-:W-:Y:S04]  /*4100*/  BSSY B1, `(.L_x_156) ;  /* 0x0000006000017945 */ /* 0x000fe80003800000 */
[----:B------:R1:W-:Y:S01]  /*4110*/  @!P4 STG.E.U8 desc[UR36][R6.64+0x78], R3 ;  /* 0x000078030600c986 */ /* 0x0003e2000c101124 */
[----:B------:R-:W-:Y:S05]  /*4120*/  @P3 BRA `(.L_x_157) ;  /* 0x00000000000c3947 */ /* 0x000fea0003800000 */
[----:B--2---:R-:W1:Y:S02]  /*4130*/  LDG.E.U8 R155, desc[UR36][R10.64+0x79] ;  /* 0x000079240a9b7981 */ /* 0x004e64000c1e1100 */
[----:B-1----:R-:W-:-:S05]  /*4140*/  PRMT R3, R155, 0x8880, RZ ;  /* 0x000088809b037816 */ /* 0x002fca00000000ff */
[----:B------:R-:W-:-:S07]  /*4150*/  IMAD R12, R3, R154, RZ ;  /* 0x0000009a030c7224 */ /* 0x000fce00078e02ff */
.L_x_157:
[----:B------:R-:W-:Y:S05]  /*4160*/  BSYNC B1 ;  /* 0x0000000000017941 */ /* 0x000fea0003800000 */
.L_x_156:
[----:B------:R-:W-:Y:S01]  /*4170*/  @!P3 IMAD R87, R87, R153, R12 ;  /* 0x000000995757b224 */ /* 0x000fe200078e020c */
[----:B------:R-:W-:Y:S04]  /*4180*/  BSSY B1, `(.L_x_158) ;  /* 0x0000006000017945 */ /* 0x000fe80003800000 */
[----:B------:R0:W-:Y:S01]  /*4190*/  @!P3 STG.E.U8 desc[UR36][R6.64+0x79], R87 ;  /* 0x000079570600b986 */ /* 0x0001e2000c101124 */
[----:B------:R-:W-:Y:S05]  /*41a0*/  @P5 BRA `(.L_x_159) ;  /* 0x00000000000c5947 */ /* 0x000fea0003800000 */
[----:B--2---:R-:W1:Y:S02]  /*41b0*/  LDG.E.U8 R155, desc[UR36][R8.64+0x80] ;  /* 0x00008024089b7981 */ /* 0x004e64000c1e1100 */
[----:B-1----:R-:W-:-:S05]  /*41c0*/  PRMT R3, R155, 0x8880, RZ ;  /* 0x000088809b037816 */ /* 0x002fca00000000ff */
[----:B------:R-:W-:-:S07]  /*41d0*/  IMAD R12, R3, R154, RZ ;  /* 0x0000009a030c7224 */ /* 0x000fce00078e02ff */
.L_x_159:
[----:B------:R-:W-:Y:S05]  /*41e0*/  BSYNC B1 ;  /* 0x0000000000017941 */ /* 0x000fea0003800000 */
.L_x_158:
[----:B-1----:R-:W-:Y:S01]  /*41f0*/  @!P5 IMAD R3, R88, R153, R12 ;  /* 0x000000995803d224 */ /* 0x002fe200078e020c */
[----:B------:R-:W-:Y:S04]  /*4200*/  BSSY B1, `(.L_x_160) ;  /* 0x0000006000017945 */ /* 0x000fe80003800000 */
[----:B------:R1:W-:Y:S01]  /*4210*/  @!P5 STG.E.U8 desc[UR36][R4.64+0x80], R3 ;  /* 0x000080030400d986 */ /* 0x0003e2000c101124 */
[----:B------:R-:W-:Y:S05]  /*4220*/  @P2 BRA `(.L_x_161) ;  /* 0x00000000000c2947 */ /* 0x000fea0003800000 */
[----:B--2---:R-:W1:Y:S02]  /*4230*/  LDG.E.U8 R155, desc[UR36][R8.64+0x81] ;  /* 0x00008124089b7981 */ /* 0x004e64000c1e1100 */
[----:B-1----:R-:W-:-:S05]  /*4240*/  PRMT R3, R155, 0x8880, RZ ;  /* 0x000088809b037816 */ /* 0x002fca00000000ff */
[----:B------:R-:W-:-:S07]  /*4250*/  IMAD R12, R3, R154, RZ ;  /* 0x0000009a030c7224 */ /* 0x000fce00078e02ff */
.L_x_161:
[----:B------:R-:W-:Y:S05]  /*4260*/  BSYNC B1 ;  /* 0x0000000000017941 */ /* 0x000fea0003800000 */
.L_x_160:
        /* <DEDUP_REMOVED lines=11> */
.L_x_163:
[----:B------:R-:W-:Y:S05]  /*4320*/  BSYNC B1 ;  /* 0x0000000000017941 */ /* 0x000fea0003800000 */
.L_x_162:
[----:B-1----:R-:W-:Y:S01]  /*4330*/  @!P4 IMAD R3, R90, R153, R12 ;  /* 0x000000995a03c224 */ /* 0x002fe200078e020c */
[----:B------:R-:W-:Y:S04]  /*4340*/  BSSY B1, `(.L_x_164) ;  /* 0x0000006000017945 */ /* 0x000fe80003800000 */
[----:B------:R1:W-:Y:S01]  /*4350*/  @!P4 STG.E.U8 desc[UR36][R6.64+0x80], R3 ;  /* 0x000080030600c986 */ /* 0x0003e2000c101124 */
[----:B------:R-:W-:Y:S05]  /*4360*/  @P3 BRA `(.L_x_165) ;  /* 0x00000000000c3947 */ /* 0x000fea0003800000 */
[----:B--2---:R-:W1:Y:S02]  /*4370*/  LDG.E.U8 R155, desc[UR36][R10.64+0x81] ;  /* 0x000081240a9b7981 */ /* 0x004e64000c1e1100 */
[----:B-1----:R-:W-:-:S05]  /*4380*/  PRMT R3, R155, 0x8880, RZ ;  /* 0x000088809b037816 */ /* 0x002fca00000000ff */
[----:B------:R-:W-:-:S07]  /*4390*/  IMAD R12, R3, R154, RZ ;  /* 0x0000009a030c7224 */ /* 0x000fce00078e02ff */
.L_x_165:
[----:B------:R-:W-:Y:S05]  /*43a0*/  BSYNC B1 ;  /* 0x0000000000017941 */ /* 0x000fea0003800000 */
.L_x_164:
[----:B------:R-:W-:Y:S01]  /*43b0*/  @!P3 IMAD R91, R91, R153, R12 ;  /* 0x000000995b5bb224 */ /* 0x000fe200078e020c */
[----:B------:R-:W-:Y:S04]  /*43c0*/  BSSY B1, `(.L_x_166) ;  /* 0x0000006000017945 */ /* 0x000fe80003800000 */
[----:B------:R0:W-:Y:S01]  /*43d0*/  @!P3 STG.E.U8 desc[UR36][R6.64+0x81], R91 ;  /* 0x0000815b0600b986 */ /* 0x0001e2000c101124 */
[----:B------:R-:W-:Y:S05]  /*43e0*/  @P5 BRA `(.L_x_167) ;  /* 0x00000000000c5947 */ /* 0x000fea0003800000 */
[----:B--2---:R-:W1:Y:S02]  /*43f0*/  LDG.E.U8 R155, desc[UR36][R8.64+0x88] ;  /* 0x00008824089b7981 */ /* 0x004e64000c1e1100 */
[----:B-1----:R-:W-:-:S05]  /*4400*/  PRMT R3, R155, 0x8880, RZ ;  /* 0x000088809b037816 */ /* 0x002fca00000000ff */
[----:B------:R-:W-:-:S07]  /*4410*/  IMAD R12, R3, R154, RZ ;  /* 0x0000009a030c7224 */ /* 0x000fce00078e02ff */
.L_x_167:
[----:B------:R-:W-:Y:S05]  /*4420*/  BSYNC B1 ;  /* 0x0000000000017941 */ /* 0x000fea0003800000 */
.L_x_166:
[----:B-1----:R-:W-:Y:S01]  /*4430*/  @!P5 IMAD R3, R92, R153, R12 ;  /* 0x000000995c03d224 */ /* 0x002fe200078e020c */
[----:B------:R-:W-:Y:S04]  /*4440*/  BSSY B1, `(.L_x_168) ;  /* 0x0000006000017945 */ /* 0x000fe80003800000 */
[----:B------:R1:W-:Y:S01]  /*4450*/  @!P5 STG.E.U8 desc[UR36][R4.64+0x88], R3 ;  /* 0x000088030400d986 */ /* 0x0003e2000c101124 */
[----:B------:R-:W-:Y:S05]  /*4460*/  @P2 BRA `(.L_x_169) ;  /* 0x00000000000c2947 */ /* 0x000fea0003800000 */
[----:B--2---:R-:W1:Y:S02]  /*4470*/  LDG.E.U8 R155, desc[UR36][R8.64+0x89] ;  /* 0x00008924089b7981 */ /* 0x004e64000c1e1100 */
[----:B-1----:R-:W-:-:S05]  /*4480*/  PRMT R3, R155, 0x8880, RZ ;  /* 0x000088809b037816 */ /* 0x002fca00000000ff */
[----:B------:R-:W-:-:S07]  /*4490*/  IMAD R12, R3, R154, RZ ;  /* 0x0000009a030c7224 */ /* 0x000fce00078e02ff */
.L_x_169:
[----:B------:R-:W-:Y:S05]  /*44a0*/  BSYNC B1 ;  /* 0x0000000000017941 */ /* 0x000fea0003800000 */
.L_x_168:
        /* <DEDUP_REMOVED lines=11> */
.L_x_171:
[----:B------:R-:W-:Y:S05]  /*4560*/  BSYNC B1 ;  /* 0x0000000000017941 */ /* 0x000fea0003800000 */
.L_x_170:
[----:B-1----:R-:W-:Y:S01]  /*4570*/  @!P4 IMAD R3, R94, R153, R12 ;  /* 0x000000995e03c224 */ /* 0x002fe200078e020c */
[----:B------:R-:W-:Y:S04]  /*4580*/  BSSY B1, `(.L_x_172) ;  /* 0x0000006000017945 */ /* 0x000fe80003800000 */
[----:B------:R1:W-:Y:S01]  /*4590*/  @!P4 STG.E.U8 desc[UR36][R6.64+0x88], R3 ;  /* 0x000088030600c986 */ /* 0x0003e2000c101124 */
[----:B------:R-:W-:Y:S05]  /*45a0*/  @P3 BRA `(.L_x_173) ;  /* 0x00000000000c3947 */ /* 0x000fea0003800000 */
[----:B--2---:R-:W1:Y:S02]  /*45b0*/  LDG.E.U8 R155, desc[UR36][R10.64+0x89] ;  /* 0x000089240a9b7981 */ /* 0x004e64000c1e1100 */
[----:B-1----:R-:W-:-:S05]  /*45c0*/  PRMT R3, R155, 0x8880, RZ ;  /* 0x000088809b037816 */ /* 0x002fca00000000ff */
[----:B------:R-:W-:-:S07]  /*45d0*/  IMAD R12, R3, R154, RZ ;  /* 0x0000009a030c7224 */ /* 0x000fce00078e02ff */
.L_x_173:
[----:B------:R-:W-:Y:S05]  /*45e0*/  BSYNC B1 ;  /* 0x0000000000017941 */ /* 0x000fea0003800000 */
.L_x_172:
[----:B------:R-:W-:Y:S01]  /*45f0*/  @!P3 IMAD R95, R95, R153, R12 ;  /* 0x000000995f5fb224 */ /* 0x000fe200078e020c */
[----:B------:R-:W-:Y:S04]  /*4600*/  BSSY B1, `(.L_x_174) ;  /* 0x0000006000017945 */ /* 0x000fe80003800000 */
[----:B------:R0:W-:Y:S01]  /*4610*/  @!P3 STG.E.U8 desc[UR36][R6.64+0x89], R95 ;  /* 0x0000895f0600b986 */ /* 0x0001e2000c101124 */
[----:B------:R-:W-:Y:S05]  /*4620*/  @P5 BRA `(.L_x_175) ;  /* 0x00000000000c5947 */ /* 0x000fea0003800000 */
[----:B--2---:R-:W1:Y:S02]  /*4630*/  LDG.E.U8 R155, desc[UR36][R8.64+0x90] ;  /* 0x00009024089b7981 */ /* 0x004e64000c1e1100 */
[----:B-1----:R-:W-:-:S05]  /*4640*/  PRMT R3, R155, 0x8880, RZ ;  /* 0x000088809b037816 */ /* 0x002fca00000000ff */
[----:B------:R-:W-:-:S07]  /*4650*/  IMAD R12, R3, R154, RZ ;  /* 0x0000009a030c7224 */ /* 0x000fce00078e02ff */
.L_x_175:
[----:B------:R-:W-:Y:S05]  /*4660*/  BSYNC B1 ;  /* 0x0000000000017941 */ /* 0x000fea0003800000 */
.L_x_174:
[----:B-1----:R-:W-:Y:S01]  /*4670*/  @!P5 IMAD R3, R96, R153, R12 ;  /* 0x000000996003d224 */ /* 0x002fe200078e020c */
[----:B------:R-:W-:Y:S04]  /*4680*/  BSSY B1, `(.L_x_176) ;  /* 0x0000006000017945 */ /* 0x000fe80003800000 */
[----:B------:R1:W-:Y:S01]  /*4690*/  @!P5 STG.E.U8 desc[UR36][R4.64+0x90], R3 ;  /* 0x000090030400d986 */ /* 0x0003e2000c101124 */
[----:B------:R-:W-:Y:S05]  /*46a0*/  @P2 BRA `(.L_x_177) ;  /* 0x00000000000c2947 */ /* 0x000fea0003800000 */
[----:B--2---:R-:W1:Y:S02]  /*46b0*/  LDG.E.U8 R155, desc[UR36][R8.64+0x91] ;  /* 0x00009124089b7981 */ /* 0x004e64000c1e1100 */
[----:B-1----:R-:W-:-:S05]  /*46c0*/  PRMT R3, R155, 0x8880, RZ ;  /* 0x000088809b037816 */ /* 0x002fca00000000ff */
[----:B------:R-:W-:-:S07]  /*46d0*/  IMAD R12, R3, R154, RZ ;  /* 0x0000009a030c7224 */ /* 0x000fce00078e02ff */
.L_x_177:
[----:B------:R-:W-:Y:S05]  /*46e0*/  BSYNC B1 ;  /* 0x0000000000017941 */ /* 0x000fea0003800000 */
.L_x_176:
        /* <DEDUP_REMOVED lines=11> */
.L_x_179:
[----:B------:R-:W-:Y:S05]  /*47a0*/  BSYNC B1 ;  /* 0x0000000000017941 */ /* 0x000fea0003800000 */
.L_x_178:
[----:B-1----:R-:W-:Y:S01]  /*47b0*/  @!P4 IMAD R3, R98, R153, R12 ;  /* 0x000000996203c224 */ /* 0x002fe200078e020c */
[----:B------:R-:W-:Y:S04]  /*47c0*/  BSSY B1, `(.L_x_180) ;  /* 0x0000006000017945 */ /* 0x000fe80003800000 */
[----:B------:R1:W-:Y:S01]  /*47d0*/  @!P4 STG.E.U8 desc[UR36][R6.64+0x90], R3 ;  /* 0x000090030600c986 */ /* 0x0003e2000c101124 */
[----:B------:R-:W-:Y:S05]  /*47e0*/  @P3 BRA `(.L_x_181) ;  /* 0x00000000000c3947 */ /* 0x000fea0003800000 */
[----:B--2---:R-:W1:Y:S02]  /*47f0*/  LDG.E.U8 R155, desc[UR36][R10.64+0x91] ;  /* 0x000091240a9b7981 */ /* 0x004e64000c1e1100 */
[----:B-1----:R-:W-:-:S05]  /*4800*/  PRMT R3, R155, 0x8880, RZ ;  /* 0x000088809b037816 */ /* 0x002fca00000000ff */
[----:B------:R-:W-:-:S07]  /*4810*/  IMAD R12, R3, R154, RZ ;  /* 0x0000009a030c7224 */ /* 0x000fce00078e02ff */
.L_x_181:
[----:B------:R-:W-:Y:S05]  /*4820*/  BSYNC B1 ;  /* 0x0000000000017941 */ /* 0x000fea0003800000 */
.L_x_180:
[----:B------:R-:W-:Y:S01]  /*4830*/  @!P3 IMAD R99, R99, R153, R12 ;  /* 0x000000996363b224 */ /* 0x000fe200078e020c */
[----:B------:R-:W-:Y:S04]  /*4840*/  BSSY B1, `(.L_x_182) ;  /* 0x0000006000017945 */ /* 0x000fe80003800000 */
[----:B------:R0:W-:Y:S01]  /*4850*/  @!P3 STG.E.U8 desc[UR36][R6.64+0x91], R99 ;  /* 0x000091630600b986 */ /* 0x0001e2000c101124 */
[----:B------:R-:W-:Y:S05]  /*4860*/  @P5 BRA `(.L_x_183) ;  /* 0x00000000000c5947 */ /* 0x000fea0003800000 */
[----:B--2---:R-:W1:Y:S02]  /*4870*/  LDG.E.U8 R155, desc[UR36][R8.64+0x98] ;  /* 0x00009824089b7981 */ /* 0x004e64000c1e1100 */
[----:B-1----:R-:W-:-:S05]  /*4880*/  PRMT R3, R155, 0x8880, RZ ;  /* 0x000088809b037816 */ /* 0x002fca00000000ff */
[----:B------:R-:W-:-:S07]  /*4890*/  IMAD R12, R3, R154, RZ ;  /* 0x0000009a030c7224 */ /* 0x000fce00078e02ff */
.L_x_183:
[----:B------:R-:W-:Y:S05]  /*48a0*/  BSYNC B1 ;  /* 0x0000000000017941 */ /* 0x000fea0003800000 */
.L_x_182:
[----:B-1----:R-:W-:Y:S01]  /*48b0*/  @!P5 IMAD R3, R100, R153, R12 ;  /* 0x000000996403d224 */ /* 0x002fe200078e020c */
[----:B------:R-:W-:Y:S04]  /*48c0*/  BSSY B1, `(.L_x_184) ;  /* 0x0000006000017945 */ /* 0x000fe80003800000 */
[----:B------:R1:W-:Y:S01]  /*48d0*/  @!P5 STG.E.U8 desc[UR36][R4.64+0x98], R3 ;  /* 0x000098030400d986 */ /* 0x0003e2000c101124 */
[----:B------:R-:W-:Y:S05]  /*48e0*/  @P2 BRA `(.L_x_185) ;  /* 0x00000000000c2947 */ /* 0x000fea0003800000 */
[----:B--2---:R-:W1:Y:S02]  /*48f0*/  LDG.E.U8 R155, desc[UR36][R8.64+0x99] ;  /* 0x00009924089b7981 */ /* 0x004e64000c1e1100 */
[----:B-1----:R-:W-:-:S05]  /*4900*/  PRMT R3, R155, 0x8880, RZ ;  /* 0x000088809b037816 */ /* 0x002fca00000000ff */
[----:B------:R-:W-:-:S07]  /*4910*/  IMAD R12, R3, R154, RZ ;  /* 0x0000009a030c7224 */ /* 0x000fce00078e02ff */
.L_x_185:
[----:B------:R-:W-:Y:S05]  /*4920*/  BSYNC B1 ;  /* 0x0000000000017941 */ /* 0x000fea0003800000 */
.L_x_184:
        /* <DEDUP_REMOVED lines=11> */
.L_x_187:
[----:B------:R-:W-:Y:S05]  /*49e0*/  BSYNC B1 ;  /* 0x0000000000017941 */ /* 0x000fea0003800000 */
.L_x_186:
[----:B-1----:R-:W-:Y:S01]  /*49f0*/  @!P4 IMAD R3, R102, R153, R12 ;  /* 0x000000996603c224 */ /* 0x002fe200078e020c */
[----:B------:R-:W-:Y:S04]  /*4a00*/  BSSY B1, `(.L_x_188) ;  /* 0x0000006000017945 */ /* 0x000fe80003800000 */
[----:B------:R1:W-:Y:S01]  /*4a10*/  @!P4 STG.E.U8 desc[UR36][R6.64+0x98], R3 ;  /* 0x000098030600c986 */ /* 0x0003e2000c101124 */
[----:B------:R-:W-:Y:S05]  /*4a20*/  @P3 BRA `(.L_x_189) ;  /* 0x00000000000c3947 */ /* 0x000fea0003800000 */
[----:B--2---:R-:W1:Y:S02]  /*4a30*/  LDG.E.U8 R155, desc[UR36][R10.64+0x99] ;  /* 0x000099240a9b7981 */ /* 0x004e64000c1e1100 */
[----:B-1----:R-:W-:-:S05]  /*4a40*/  PRMT R3, R155, 0x8880, RZ ;  /* 0x000088809b037816 */ /* 0x002fca00000000ff */
[----:B------:R-:W-:-:S07]  /*4a50*/  IMAD R12, R3, R154, RZ ;  /* 0x0000009a030c7224 */ /* 0x000fce00078e02ff */
.L_x_189:
[----:B------:R-:W-:Y:S05]  /*4a60*/  BSYNC B1 ;  /* 0x0000000000017941 */ /* 0x000fea0003800000 */
.L_x_188:
[----:B------:R-:W-:Y:S01]  /*4a70*/  @!P3 IMAD R103, R103, R153, R12 ;  /* 0x000000996767b224 */ /* 0x000fe200078e020c */
[----:B------:R-:W-:Y:S04]  /*4a80*/  BSSY B1, `(.L_x_190) ;  /* 0x0000006000017945 */ /* 0x000fe80003800000 */
[----:B------:R0:W-:Y:S01]  /*4a90*/  @!P3 STG.E.U8 desc[UR36][R6.64+0x99], R103 ;  /* 0x000099670600b986 */ /* 0x0001e2000c101124 */
[----:B------:R-:W-:Y:S05]  /*4aa0*/  @P5 BRA `(.L_x_191) ;  /* 0x00000000000c5947 */ /* 0x000fea0003800000 */
[----:B--2---:R-:W1:Y:S02]  /*4ab0*/  LDG.E.U8 R155, desc[UR36][R8.64+0xa0] ;  /* 0x0000a024089b7981 */ /* 0x004e64000c1e1100 */
[----:B-1----:R-:W-:-:S05]  /*4ac0*/  PRMT R3, R155, 0x8880, RZ ;  /* 0x000088809b037816 */ /* 0x002fca00000000ff */
[----:B------:R-:W-:-:S07]  /*4ad0*/  IMAD R12, R3, R154, RZ ;  /* 0x0000009a030c7224 */ /* 0x000fce00078e02ff */
.L_x_191:
[----:B------:R-:W-:Y:S05]  /*4ae0*/  BSYNC B1 ;  /* 0x0000000000017941 */ /* 0x000fea0003800000 */
.L_x_190:
[----:B-1----:R-:W-:Y:S01]  /*4af0*/  @!P5 IMAD R3, R104, R153, R12 ;  /* 0x000000996803d224 */ /* 0x002fe200078e020c */
[----:B------:R-:W-:Y:S04]  /*4b00*/  BSSY B1, `(.L_x_192) ;  /* 0x0000006000017945 */ /* 0x000fe80003800000 */
[----:B------:R1:W-:Y:S01]  /*4b10*/  @!P5 STG.E.U8 desc[UR36][R4.64+0xa0], R3 ;  /* 0x0000a0030400d986 */ /* 0x0003e2000c101124 */
[----:B------:R-:W-:Y:S05]  /*4b20*/  @P2 BRA `(.L_x_193) ;  /* 0x00000000000c2947 */ /* 0x000fea0003800000 */
[----:B--2---:R-:W1:Y:S02]  /*4b30*/  LDG.E.U8 R155, desc[UR36][R8.64+0xa1] ;  /* 0x0000a124089b7981 */ /* 0x004e64000c1e1100 */
[----:B-1----:R-:W-:-:S05]  /*4b40*/  PRMT R3, R155, 0x8880, RZ ;  /* 0x000088809b037816 */ /* 0x002fca00000000ff */
[----:B------:R-:W-:-:S07]  /*4b50*/  IMAD R12, R3, R154, RZ ;  /* 0x0000009a030c7224 */ /* 0x000fce00078e02ff */
.L_x_193:
[----:B------:R-:W-:Y:S05]  /*4b60*/  BSYNC B1 ;  /* 0x0000000000017941 */ /* 0x000fea0003800000 */
.L_x_192:
        /* <DEDUP_REMOVED lines=11> */
.L_x_195:
[----:B------:R-:W-:Y:S05]  /*4c20*/  BSYNC B1 ;  /* 0x0000000000017941 */ /* 0x000fea0003800000 */
.L_x_194:
[----:B-1----:R-:W-:Y:S01]  /*4c30*/  @!P4 IMAD R3, R106, R153, R12 ;  /* 0x000000996a03c224 */ /* 0x002fe200078e020c */
[----:B------:R-:W-:Y:S04]  /*4c40*/  BSSY B1, `(.L_x_196) ;  /* 0x0000006000017945 */ /* 0x000fe80003800000 */
[----:B------:R1:W-:Y:S01]  /*4c50*/  @!P4 STG.E.U8 desc[UR36][R6.64+0xa0], R3 ;  /* 0x0000a0030600c986 */ /* 0x0003e2000c101124 */
[----:B------:R-:W-:Y:S05]  /*4c60*/  @P3 BRA `(.L_x_197) ;  /* 0x00000000000c3947 */ /* 0x000fea0003800000 */
[----:B--2---:R-:W1:Y:S02]  /*4c70*/  LDG.E.U8 R155, desc[UR36][R10.64+0xa1] ;  /* 0x0000a1240a9b7981 */ /* 0x004e64000c1e1100 */
[----:B-1----:R-:W-:-:S05]  /*4c80*/  PRMT R3, R155, 0x8880, RZ ;  /* 0x000088809b037816 */ /* 0x002fca00000000ff */
[----:B------:R-:W-:-:S07]  /*4c90*/  IMAD R12, R3, R154, RZ ;  /* 0x0000009a030c7224 */ /* 0x000fce00078e02ff */
.L_x_197:
[----:B------:R-:W-:Y:S05]  /*4ca0*/  BSYNC B1 ;  /* 0x0000000000017941 */ /* 0x000fea0003800000 */
.L_x_196:
[----:B------:R-:W-:Y:S01]  /*4cb0*/  @!P3 IMAD R107, R107, R153, R12 ;  /* 0x000000996b6bb224 */ /* 0x000fe200078e020c */
[----:B------:R-:W-:Y:S04]  /*4cc0*/  BSSY B1, `(.L_x_198) ;  /* 0x0000006000017945 */ /* 0x000fe80003800000 */
[----:B------:R0:W-:Y:S01]  /*4cd0*/  @!P3 STG.E.U8 desc[UR36][R6.64+0xa1], R107 ;  /* 0x0000a16b0600b986 */ /* 0x0001e2000c101124 */
[----:B------:R-:W-:Y:S05]  /*4ce0*/  @P5 BRA `(.L_x_199) ;  /* 0x00000000000c5947 */ /* 0x000fea0003800000 */
[----:B--2---:R-:W1:Y:S02]  /*4cf0*/  LDG.E.U8 R155, desc[UR36][R8.64+0xa8] ;  /* 0x0000a824089b7981 */ /* 0x004e64000c1e1100 */
[----:B-1----:R-:W-:-:S05]  /*4d00*/  PRMT R3, R155, 0x8880, RZ ;  /* 0x000088809b037816 */ /* 0x002fca00000000ff */
[----:B------:R-:W-:-:S07]  /*4d10*/  IMAD R12, R3, R154, RZ ;  /* 0x0000009a030c7224 */ /* 0x000fce00078e02ff */
.L_x_199:
[----:B------:R-:W-:Y:S05]  /*4d20*/  BSYNC B1 ;  /* 0x0000000000017941 */ /* 0x000fea0003800000 */
.L_x_198:
[----:B-1----:R-:W-:Y:S01]  /*4d30*/  @!P5 IMAD R3, R108, R153, R12 ;  /* 0x000000996c03d224 */ /* 0x002fe200078e020c */
[----:B------:R-:W-:Y:S04]  /*4d40*/  BSSY B1, `(.L_x_200) ;  /* 0x0000006000017945 */ /* 0x000fe80003800000 */
[----:B------:R1:W-:Y:S01]  /*4d50*/  @!P5 STG.E.U8 desc[UR36][R4.64+0xa8], R3 ;  /* 0x0000a8030400d986 */ /* 0x0003e2000c101124 */
[----:B------:R-:W-:Y:S05]  /*4d60*/  @P2 BRA `(.L_x_201) ;  /* 0x00000000000c2947 */ /* 0x000fea0003800000 */
[----:B--2---:R-:W1:Y:S02]  /*4d70*/  LDG.E.U8 R155, desc[UR36][R8.64+0xa9] ;  /* 0x0000a924089b7981 */ /* 0x004e64000c1e1100 */
[----:B-1----:R-:W-:-:S05]  /*4d80*/  PRMT R3, R155, 0x8880, RZ ;  /* 0x000088809b037816 */ /* 0x002fca00000000ff */
[----:B------:R-:W-:-:S07]  /*4d90*/  IMAD R12, R3, R154, RZ ;  /* 0x0000009a030c7224 */ /* 0x000fce00078e02ff */
.L_x_201:
[----:B------:R-:W-:Y:S05]  /*4da0*/  BSYNC B1 ;  /* 0x0000000000017941 */ /* 0x000fea0003800000 */
.L_x_200:
        /* <DEDUP_REMOVED lines=11> */
.L_x_203:
[----:B------:R-:W-:Y:S05]  /*4e60*/  BSYNC B1 ;  /* 0x0000000000017941 */ /* 0x000fea0003800000 */
.L_x_202:
[----:B-1----:R-:W-:Y:S01]  /*4e70*/  @!P4 IMAD R3, R110, R153, R12 ;  /* 0x000000996e03c224 */ /* 0x002fe200078e020c */
[----:B------:R-:W-:Y:S04]  /*4e80*/  BSSY B1, `(.L_x_204) ;  /* 0x0000006000017945 */ /* 0x000fe80003800000 */
[----:B------:R1:W-:Y:S01]  /*4e90*/  @!P4 STG.E.U8 desc[UR36][R6.64+0xa8], R3 ;  /* 0x0000a8030600c986 */ /* 0x0003e2000c101124 */
[----:B------:R-:W-:Y:S05]  /*4ea0*/  @P3 BRA `(.L_x_205) ;  /* 0x00000000000c3947 */ /* 0x000fea0003800000 */
[----:B--2---:R-:W1:Y:S02]  /*4eb0*/  LDG.E.U8 R155, desc[UR36][R10.64+0xa9] ;  /* 0x0000a9240a9b7981 */ /* 0x004e64000c1e1100 */
[----:B-1----:R-:W-:-:S05]  /*4ec0*/  PRMT R3, R155, 0x8880, RZ ;  /* 0x000088809b037816 */ /* 0x002fca00000000ff */
[----:B------:R-:W-:-:S07]  /*4ed0*/  IMAD R12, R3, R154, RZ ;  /* 0x0000009a030c7224 */ /* 0x000fce00078e02ff */
.L_x_205:
[----:B------:R-:W-:Y:S05]  /*4ee0*/  BSYNC B1 ;  /* 0x0000000000017941 */ /* 0x000fea0003800000 */
.L_x_204:
[----:B------:R-:W-:Y:S01]  /*4ef0*/  @!P3 IMAD R111, R111, R153, R12 ;  /* 0x000000996f6fb224 */ /* 0x000fe200078e020c */
[----:B------:R-:W-:Y:S04]  /*4f00*/  BSSY B1, `(.L_x_206) ;  /* 0x0000006000017945 */ /* 0x000fe80003800000 */
[----:B------:R0:W-:Y:S01]  /*4f10*/  @!P3 STG.E.U8 desc[UR36][R6.64+0xa9], R111 ;  /* 0x0000a96f0600b986 */ /* 0x0001e2000c101124 */
[----:B------:R-:W-:Y:S05]  /*4f20*/  @P5 BRA `(.L_x_207) ;  /* 0x00000000000c5947 */ /* 0x000fea0003800000 */
[----:B--2---:R-:W1:Y:S02]  /*4f30*/  LDG.E.U8 R155, desc[UR36][R8.64+0xb0] ;  /* 0x0000b024089b7981 */ /* 0x004e64000c1e1100 */
[----:B-1----:R-:W-:-:S05]  /*4f40*/  PRMT R3, R155, 0x8880, RZ ;  /* 0x000088809b037816 */ /* 0x002fca00000000ff */
[----:B------:R-:W-:-:S07]  /*4f50*/  IMAD R12, R3, R154, RZ ;  /* 0x0000009a030c7224 */ /* 0x000fce00078e02ff */
.L_x_207:
[----:B------:R-:W-:Y:S05]  /*4f60*/  BSYNC B1 ;  /* 0x0000000000017941 */ /* 0x000fea0003800000 */
.L_x_206:
[----:B-1----:R-:W-:Y:S01]  /*4f70*/  @!P5 IMAD R3, R112, R153, R12 ;  /* 0x000000997003d224 */ /* 0x002fe200078e020c */
[----:B------:R-:W-:Y:S04]  /*4f80*/  BSSY B1, `(.L_x_208) ;  /* 0x0000006000017945 */ /* 0x000fe80003800000 */
[----:B------:R1:W-:Y:S01]  /*4f90*/  @!P5 STG.E.U8 desc[UR36][R4.64+0xb0], R3 ;  /* 0x0000b0030400d986 */ /* 0x0003e2000c101124 */
[----:B------:R-:W-:Y:S05]  /*4fa0*/  @P2 BRA `(.L_x_209) ;  /* 0x00000000000c2947 */ /* 0x000fea0003800000 */
[----:B--2---:R-:W1:Y:S02]  /*4fb0*/  LDG.E.U8 R155, desc[UR36][R8.64+0xb1] ;  /* 0x0000b124089b7981 */ /* 0x004e64000c1e1100 */
[----:B-1----:R-:W-:-:S05]  /*4fc0*/  PRMT R3, R155, 0x8880, RZ ;  /* 0x000088809b037816 */ /* 0x002fca00000000ff */
[----:B------:R-:W-:-:S07]  /*4fd0*/  IMAD R12, R3, R154, RZ ;  /* 0x0000009a030c7224 */ /* 0x000fce00078e02ff */
.L_x_209:
[----:B------:R-:W-:Y:S05]  /*4fe0*/  BSYNC B1 ;  /* 0x0000000000017941 */ /* 0x000fea0003800000 */
.L_x_208:
        /* <DEDUP_REMOVED lines=11> */
.L_x_211:
[----:B------:R-:W-:Y:S05]  /*50a0*/  BSYNC B1 ;  /* 0x0000000000017941 */ /* 0x000fea0003800000 */
.L_x_210:
[----:B-1----:R-:W-:Y:S01]  /*50b0*/  @!P4 IMAD R3, R114, R153, R12 ;  /* 0x000000997203c224 */ /* 0x002fe200078e020c */
[----:B------:R-:W-:Y:S04]  /*50c0*/  BSSY B1, `(.L_x_212) ;  /* 0x0000006000017945 */ /* 0x000fe80003800000 */
[----:B------:R1:W-:Y:S01]  /*50d0*/  @!P4 STG.E.U8 desc[UR36][R6.64+0xb0], R3 ;  /* 0x0000b0030600c986 */ /* 0x0003e2000c101124 */
[----:B------:R-:W-:Y:S05]  /*50e0*/  @P3 BRA `(.L_x_213) ;  /* 0x00000000000c3947 */ /* 0x000fea0003800000 */
[----:B--2---:R-:W1:Y:S02]  /*50f0*/  LDG.E.U8 R155, desc[UR36][R10.64+0xb1] ;  /* 0x0000b1240a9b7981 */ /* 0x004e64000c1e1100 */
[----:B-1----:R-:W-:-:S05]  /*5100*/  PRMT R3, R155, 0x8880, RZ ;  /* 0x000088809b037816 */ /* 0x002fca00000000ff */
[----:B------:R-:W-:-:S07]  /*5110*/  IMAD R12, R3, R154, RZ ;  /* 0x0000009a030c7224 */ /* 0x000fce00078e02ff */
.L_x_213:
[----:B------:R-:W-:Y:S05]  /*5120*/  BSYNC B1 ;  /* 0x0000000000017941 */ /* 0x000fea0003800000 */
.L_x_212:
[----:B------:R-:W-:Y:S01]  /*5130*/  @!P3 IMAD R115, R115, R153, R12 ;  /* 0x000000997373b224 */ /* 0x000fe200078e020c */
[----:B------:R-:W-:Y:S04]  /*5140*/  BSSY B1, `(.L_x_214) ;  /* 0x0000006000017945 */ /* 0x000fe80003800000 */
[----:B------:R0:W-:Y:S01]  /*5150*/  @!P3 STG.E.U8 desc[UR36][R6.64+0xb1], R115 ;  /* 0x0000b1730600b986 */ /* 0x0001e2000c101124 */
[----:B------:R-:W-:Y:S05]  /*5160*/  @P5 BRA `(.L_x_215) ;  /* 0x00000000000c5947 */ /* 0x000fea0003800000 */
[----:B--2---:R-:W1:Y:S02]  /*5170*/  LDG.E.U8 R155, desc[UR36][R8.64+0xb8] ;  /* 0x0000b824089b7981 */ /* 0x004e64000c1e1100 */
[----:B-1----:R-:W-:-:S05]  /*5180*/  PRMT R3, R155, 0x8880, RZ ;  /* 0x000088809b037816 */ /* 0x002fca00000000ff */
[----:B------:R-:W-:-:S07]  /*5190*/  IMAD R12, R3, R154, RZ ;  /* 0x0000009a030c7224 */ /* 0x000fce00078e02ff */
.L_x_215:
[----:B------:R-:W-:Y:S05]  /*51a0*/  BSYNC B1 ;  /* 0x0000000000017941 */ /* 0x000fea0003800000 */
.L_x_214:
[----:B-1----:R-:W-:Y:S01]  /*51b0*/  @!P5 IMAD R3, R116, R153, R12 ;  /* 0x000000997403d224 */ /* 0x002fe200078e020c */
[----:B------:R-:W-:Y:S04]  /*51c0*/  BSSY B1, `(.L_x_216) ;  /* 0x0000006000017945 */ /* 0x000fe80003800000 */
[----:B------:R1:W-:Y:S01]  /*51d0*/  @!P5 STG.E.U8 desc[UR36][R4.64+0xb8], R3 ;  /* 0x0000b8030400d986 */ /* 0x0003e2000c101124 */
[----:B------:R-:W-:Y:S05]  /*51e0*/  @P2 BRA `(.L_x_217) ;  /* 0x00000000000c2947 */ /* 0x000fea0003800000 */
[----:B--2---:R-:W1:Y:S02]  /*51f0*/  LDG.E.U8 R155, desc[UR36][R8.64+0xb9] ;  /* 0x0000b924089b7981 */ /* 0x004e64000c1e1100 */
[----:B-1----:R-:W-:-:S05]  /*5200*/  PRMT R3, R155, 0x8880, RZ ;  /* 0x000088809b037816 */ /* 0x002fca00000000ff */
[----:B------:R-:W-:-:S07]  /*5210*/  IMAD R12, R3, R154, RZ ;  /* 0x0000009a030c7224 */ /* 0x000fce00078e02ff */
.L_x_217:
[----:B------:R-:W-:Y:S05]  /*5220*/  BSYNC B1 ;  /* 0x0000000000017941 */ /* 0x000fea0003800000 */
.L_x_216:
        /* <DEDUP_REMOVED lines=11> */
.L_x_219:
[----:B------:R-:W-:Y:S05]  /*52e0*/  BSYNC B1 ;  /* 0x0000000000017941 */ /* 0x000fea0003800000 */
.L_x_218:
[----:B-1----:R-:W-:Y:S01]  /*52f0*/  @!P4 IMAD R3, R118, R153, R12 ;  /* 0x000000997603c224 */ /* 0x002fe200078e020c */
[----:B------:R-:W-:Y:S04]  /*5300*/  BSSY B1, `(.L_x_220) ;  /* 0x0000006000017945 */ /* 0x000fe80003800000 */
[----:B------:R1:W-:Y:S01]  /*5310*/  @!P4 STG.E.U8 desc[UR36][R6.64+0xb8], R3 ;  /* 0x0000b8030600c986 */ /* 0x0003e2000c101124 */
[----:B------:R-:W-:Y:S05]  /*5320*/  @P3 BRA `(.L_x_221) ;  /* 0x00000000000c3947 */ /* 0x000fea0003800000 */
[----:B--2---:R-:W1:Y:S02]  /*5330*/  LDG.E.U8 R155, desc[UR36][R10.64+0xb9] ;  /* 0x0000b9240a9b7981 */ /* 0x004e64000c1e1100 */
[----:B-1----:R-:W-:-:S05]  /*5340*/  PRMT R3, R155, 0x8880, RZ ;  /* 0x000088809b037816 */ /* 0x002fca00000000ff */
[----:B------:R-:W-:-:S07]  /*5350*/  IMAD R12, R3, R154, RZ ;  /* 0x0000009a030c7224 */ /* 0x000fce00078e02ff */
.L_x_221:
[----:B------:R-:W-:Y:S05]  /*5360*/  BSYNC B1 ;  /* 0x0000000000017941 */ /* 0x000fea0003800000 */
.L_x_220:
[----:B------:R-:W-:Y:S01]  /*5370*/  @!P3 IMAD R119, R119, R153, R12 ;  /* 0x000000997777b224 */ /* 0x000fe200078e020c */
[----:B------:R-:W-:Y:S04]  /*5380*/  BSSY B1, `(.L_x_222) ;  /* 0x0000006000017945 */ /* 0x000fe80003800000 */
[----:B------:R0:W-:Y:S01]  /*5390*/  @!P3 STG.E.U8 desc[UR36][R6.64+0xb9], R119 ;  /* 0x0000b9770600b986 */ /* 0x0001e2000c101124 */
[----:B------:R-:W-:Y:S05]  /*53a0*/  @P5 BRA `(.L_x_223) ;  /* 0x00000000000c5947 */ /* 0x000fea0003800000 */
[----:B--2---:R-:W1:Y:S02]  /*53b0*/  LDG.E.U8 R155, desc[UR36][R8.64+0xc0] ;  /* 0x0000c024089b7981 */ /* 0x004e64000c1e1100 */
[----:B-1----:R-:W-:-:S05]  /*53c0*/  PRMT R3, R155, 0x8880, RZ ;  /* 0x000088809b037816 */ /* 0x002fca00000000ff */
[----:B------:R-:W-:-:S07]  /*53d0*/  IMAD R12, R3, R154, RZ ;  /* 0x0000009a030c7224 */ /* 0x000fce00078e02ff */
.L_x_223:
[----:B------:R-:W-:Y:S05]  /*53e0*/  BSYNC B1 ;  /* 0x0000000000017941 */ /* 0x000fea0003800000 */
.L_x_222:
[----:B-1----:R-:W-:Y:S01]  /*53f0*/  @!P5 IMAD R3, R120, R153, R12 ;  /* 0x000000997803d224 */ /* 0x002fe200078e020c */
[----:B------:R-:W-:Y:S04]  /*5400*/  BSSY B1, `(.L_x_224) ;  /* 0x0000006000017945 */ /* 0x000fe80003800000 */
[----:B------:R1:W-:Y:S01]  /*5410*/  @!P5 STG.E.U8 desc[UR36][R4.64+0xc0], R3 ;  /* 0x0000c0030400d986 */ /* 0x0003e2000c101124 */
[----:B------:R-:W-:Y:S05]  /*5420*/  @P2 BRA `(.L_x_225) ;  /* 0x00000000000c2947 */ /* 0x000fea0003800000 */
[----:B--2---:R-:W1:Y:S02]  /*5430*/  LDG.E.U8 R155, desc[UR36][R8.64+0xc1] ;  /* 0x0000c124089b7981 */ /* 0x004e64000c1e1100 */
[----:B-1----:R-:W-:-:S05]  /*5440*/  PRMT R3, R155, 0x8880, RZ ;  /* 0x000088809b037816 */ /* 0x002fca00000000ff */
[----:B------:R-:W-:-:S07]  /*5450*/  IMAD R12, R3, R154, RZ ;  /* 0x0000009a030c7224 */ /* 0x000fce00078e02ff */
.L_x_225:
[----:B------:R-:W-:Y:S05]  /*5460*/  BSYNC B1 ;  /* 0x0000000000017941 */ /* 0x000fea0003800000 */
.L_x_224:
        /* <DEDUP_REMOVED lines=11> */
.L_x_227:
[----:B------:R-:W-:Y:S05]  /*5520*/  BSYNC B1 ;  /* 0x0000000000017941 */ /* 0x000fea0003800000 */
.L_x_226:
[----:B-1----:R-:W-:Y:S01]  /*5530*/  @!P4 IMAD R3, R122, R153, R12 ;  /* 0x000000997a03c224 */ /* 0x002fe200078e020c */
[----:B------:R-:W-:Y:S04]  /*5540*/  BSSY B1, `(.L_x_228) ;  /* 0x0000006000017945 */ /* 0x000fe80003800000 */
[----:B------:R1:W-:Y:S01]  /*5550*/  @!P4 STG.E.U8 desc[UR36][R6.64+0xc0], R3 ;  /* 0x0000c0030600c986 */ /* 0x0003e2000c101124 */
[----:B------:R-:W-:Y:S05]  /*5560*/  @P3 BRA `(.L_x_229) ;  /* 0x00000000000c3947 */ /* 0x000fea0003800000 */
[----:B--2---:R-:W1:Y:S02]  /*5570*/  LDG.E.U8 R155, desc[UR36][R10.64+0xc1] ;  /* 0x0000c1240a9b7981 */ /* 0x004e64000c1e1100 */
[----:B-1----:R-:W-:-:S05]  /*5580*/  PRMT R3, R155, 0x8880, RZ ;  /* 0x000088809b037816 */ /* 0x002fca00000000ff */
[----:B------:R-:W-:-:S07]  /*5590*/  IMAD R12, R3, R154, RZ ;  /* 0x0000009a030c7224 */ /* 0x000fce00078e02ff */
.L_x_229:
[----:B------:R-:W-:Y:S05]  /*55a0*/  BSYNC B1 ;  /* 0x0000000000017941 */ /* 0x000fea0003800000 */
.L_x_228:
[----:B------:R-:W-:Y:S01]  /*55b0*/  @!P3 IMAD R123, R123, R153, R12 ;  /* 0x000000997b7bb224 */ /* 0x000fe200078e020c */
[----:B------:R-:W-:Y:S04]  /*55c0*/  BSSY B1, `(.L_x_230) ;  /* 0x0000006000017945 */ /* 0x000fe80003800000 */
[----:B------:R0:W-:Y:S01]  /*55d0*/  @!P3 STG.E.U8 desc[UR36][R6.64+0xc1], R123 ;  /* 0x0000c17b0600b986 */ /* 0x0001e2000c101124 */
[----:B------:R-:W-:Y:S05]  /*55e0*/  @P5 BRA `(.L_x_231) ;  /* 0x00000000000c5947 */ /* 0x000fea0003800000 */
[----:B--2---:R-:W1:Y:S02]  /*55f0*/  LDG.E.U8 R155, desc[UR36][R8.64+0xc8] ;  /* 0x0000c824089b7981 */ /* 0x004e64000c1e1100 */
[----:B-1----:R-:W-:-:S05]  /*5600*/  PRMT R3, R155, 0x8880, RZ ;  /* 0x000088809b037816 */ /* 0x002fca00000000ff */
[----:B------:R-:W-:-:S07]  /*5610*/  IMAD R12, R3, R154, RZ ;  /* 0x0000009a030c7224 */ /* 0x000fce00078e02ff */
.L_x_231:
[----:B------:R-:W-:Y:S05]  /*5620*/  BSYNC B1 ;  /* 0x0000000000017941 */ /* 0x000fea0003800000 */
.L_x_230:
[----:B-1----:R-:W-:Y:S01]  /*5630*/  @!P5 IMAD R3, R124, R153, R12 ;  /* 0x000000997c03d224 */ /* 0x002fe200078e020c */
[----:B------:R-:W-:Y:S04]  /*5640*/  BSSY B1, `(.L_x_232) ;  /* 0x0000006000017945 */ /* 0x000fe80003800000 */
[----:B------:R1:W-:Y:S01]  /*5650*/  @!P5 STG.E.U8 desc[UR36][R4.64+0xc8], R3 ;  /* 0x0000c8030400d986 */ /* 0x0003e2000c101124 */
[----:B------:R-:W-:Y:S05]  /*5660*/  @P2 BRA `(.L_x_233) ;  /* 0x00000000000c2947 */ /* 0x000fea0003800000 */
[----:B--2---:R-:W1:Y:S02]  /*5670*/  LDG.E.U8 R155, desc[UR36][R8.64+0xc9] ;  /* 0x0000c924089b7981 */ /* 0x004e64000c1e1100 */
[----:B-1----:R-:W-:-:S05]  /*5680*/  PRMT R3, R155, 0x8880, RZ ;  /* 0x000088809b037816 */ /* 0x002fca00000000ff */
[----:B------:R-:W-:-:S07]  /*5690*/  IMAD R12, R3, R154, RZ ;  /* 0x0000009a030c7224 */ /* 0x000fce00078e02ff */
.L_x_233:
[----:B------:R-:W-:Y:S05]  /*56a0*/  BSYNC B1 ;  /* 0x0000000000017941 */ /* 0x000fea0003800000 */
.L_x_232:
        /* <DEDUP_REMOVED lines=11> */
.L_x_235:
[----:B------:R-:W-:Y:S05]  /*5760*/  BSYNC B1 ;  /* 0x0000000000017941 */ /* 0x000fea0003800000 */
.L_x_234:
[----:B-1----:R-:W-:Y:S01]  /*5770*/  @!P4 IMAD R3, R126, R153, R12 ;  /* 0x000000997e03c224 */ /* 0x002fe200078e020c */
[----:B------:R-:W-:Y:S04]  /*5780*/  BSSY B1, `(.L_x_236) ;  /* 0x0000006000017945 */ /* 0x000fe80003800000 */
[----:B------:R1:W-:Y:S01]  /*5790*/  @!P4 STG.E.U8 desc[UR36][R6.64+0xc8], R3 ;  /* 0x0000c8030600c986 */ /* 0x0003e2000c101124 */
[----:B------:R-:W-:Y:S05]  /*57a0*/  @P3 BRA `(.L_x_237) ;  /* 0x00000000000c3947 */ /* 0x000fea0003800000 */
[----:B--2---:R-:W1:Y:S02]  /*57b0*/  LDG.E.U8 R155, desc[UR36][R10.64+0xc9] ;  /* 0x0000c9240a9b7981 */ /* 0x004e64000c1e1100 */
[----:B-1----:R-:W-:-:S05]  /*57c0*/  PRMT R3, R155, 0x8880, RZ ;  /* 0x000088809b037816 */ /* 0x002fca00000000ff */
[----:B------:R-:W-:-:S07]  /*57d0*/  IMAD R12, R3, R154, RZ ;  /* 0x0000009a030c7224 */ /* 0x000fce00078e02ff */
.L_x_237:
[----:B------:R-:W-:Y:S05]  /*57e0*/  BSYNC B1 ;  /* 0x0000000000017941 */ /* 0x000fea0003800000 */
.L_x_236:
[----:B------:R-:W-:Y:S01]  /*57f0*/  @!P3 IMAD R127, R127, R153, R12 ;  /* 0x000000997f7fb224 */ /* 0x000fe200078e020c */
[----:B------:R-:W-:Y:S04]  /*5800*/  BSSY B1, `(.L_x_238) ;  /* 0x0000006000017945 */ /* 0x000fe80003800000 */
[----:B------:R0:W-:Y:S01]  /*5810*/  @!P3 STG.E.U8 desc[UR36][R6.64+0xc9], R127 ;  /* 0x0000c97f0600b986 */ /* 0x0001e2000c101124 */
[----:B------:R-:W-:Y:S05]  /*5820*/  @P5 BRA `(.L_x_239) ;  /* 0x00000000000c5947 */ /* 0x000fea0003800000 */
[----:B--2---:R-:W1:Y:S02]  /*5830*/  LDG.E.U8 R155, desc[UR36][R8.64+0xd0] ;  /* 0x0000d024089b7981 */ /* 0x004e64000c1e1100 */
[----:B-1----:R-:W-:-:S05]  /*5840*/  PRMT R3, R155, 0x8880, RZ ;  /* 0x000088809b037816 */ /* 0x002fca00000000ff */
[----:B------:R-:W-:-:S07]  /*5850*/  IMAD R12, R3, R154, RZ ;  /* 0x0000009a030c7224 */ /* 0x000fce00078e02ff */
.L_x_239:
[----:B------:R-:W-:Y:S05]  /*5860*/  BSYNC B1 ;  /* 0x0000000000017941 */ /* 0x000fea0003800000 */
.L_x_238:
[----:B-1----:R-:W-:Y:S01]  /*5870*/  @!P5 IMAD R3, R128, R153, R12 ;  /* 0x000000998003d224 */ /* 0x002fe200078e020c */
[----:B------:R-:W-:Y:S04]  /*5880*/  BSSY B1, `(.L_x_240) ;  /* 0x0000006000017945 */ /* 0x000fe80003800000 */
[----:B------:R1:W-:Y:S01]  /*5890*/  @!P5 STG.E.U8 desc[UR36][R4.64+0xd0], R3 ;  /* 0x0000d0030400d986 */ /* 0x0003e2000c101124 */
[----:B------:R-:W-:Y:S05]  /*58a0*/  @P2 BRA `(.L_x_241) ;  /* 0x00000000000c2947 */ /* 0x000fea0003800000 */
[----:B--2---:R-:W1:Y:S02]  /*58b0*/  LDG.E.U8 R155, desc[UR36][R8.64+0xd1] ;  /* 0x0000d124089b7981 */ /* 0x004e64000c1e1100 */
[----:B-1----:R-:W-:-:S05]  /*58c0*/  PRMT R3, R155, 0x8880, RZ ;  /* 0x000088809b037816 */ /* 0x002fca00000000ff */
[----:B------:R-:W-:-:S07]  /*58d0*/  IMAD R12, R3, R154, RZ ;  /* 0x0000009a030c7224 */ /* 0x000fce00078e02ff */
.L_x_241:
[----:B------:R-:W-:Y:S05]  /*58e0*/  BSYNC B1 ;  /* 0x0000000000017941 */ /* 0x000fea0003800000 */
.L_x_240:
        /* <DEDUP_REMOVED lines=11> */
.L_x_243:
[----:B------:R-:W-:Y:S05]  /*59a0*/  BSYNC B1 ;  /* 0x0000000000017941 */ /* 0x000fea0003800000 */
.L_x_242:
[----:B-1----:R-:W-:Y:S01]  /*59b0*/  @!P4 IMAD R3, R130, R153, R12 ;  /* 0x000000998203c224 */ /* 0x002fe200078e020c */
[----:B------:R-:W-:Y:S04]  /*59c0*/  BSSY B1, `(.L_x_244) ;  /* 0x0000006000017945 */ /* 0x000fe80003800000 */
[----:B------:R1:W-:Y:S01]  /*59d0*/  @!P4 STG.E.U8 desc[UR36][R6.64+0xd0], R3 ;  /* 0x0000d0030600c986 */ /* 0x0003e2000c101124 */
[----:B------:R-:W-:Y:S05]  /*59e0*/  @P3 BRA `(.L_x_245) ;  /* 0x00000000000c3947 */ /* 0x000fea0003800000 */
[----:B--2---:R-:W1:Y:S02]  /*59f0*/  LDG.E.U8 R155, desc[UR36][R10.64+0xd1] ;  /* 0x0000d1240a9b7981 */ /* 0x004e64000c1e1100 */
[----:B-1----:R-:W-:-:S05]  /*5a00*/  PRMT R3, R155, 0x8880, RZ ;  /* 0x000088809b037816 */ /* 0x002fca00000000ff */
[----:B------:R-:W-:-:S07]  /*5a10*/  IMAD R12, R3, R154, RZ ;  /* 0x0000009a030c7224 */ /* 0x000fce00078e02ff */
.L_x_245:
[----:B------:R-:W-:Y:S05]  /*5a20*/  BSYNC B1 ;  /* 0x0000000000017941 */ /* 0x000fea0003800000 */
.L_x_244:
[----:B------:R-:W-:Y:S01]  /*5a30*/  @!P3 IMAD R131, R131, R153, R12 ;  /* 0x000000998383b224 */ /* 0x000fe200078e020c */
[----:B------:R-:W-:Y:S04]  /*5a40*/  BSSY B1, `(.L_x_246) ;  /* 0x0000006000017945 */ /* 0x000fe80003800000 */
[----:B------:R0:W-:Y:S01]  /*5a50*/  @!P3 STG.E.U8 desc[UR36][R6.64+0xd1], R131 ;  /* 0x0000d1830600b986 */ /* 0x0001e2000c101124 */
[----:B------:R-:W-:Y:S05]  /*5a60*/  @P5 BRA `(.L_x_247) ;  /* 0x00000000000c5947 */ /* 0x000fea0003800000 */
[----:B--2---:R-:W1:Y:S02]  /*5a70*/  LDG.E.U8 R155, desc[UR36][R8.64+0xd8] ;  /* 0x0000d824089b7981 */ /* 0x004e64000c1e1100 */
[----:B-1----:R-:W-:-:S05]  /*5a80*/  PRMT R3, R155, 0x8880, RZ ;  /* 0x000088809b037816 */ /* 0x002fca00000000ff */
[----:B------:R-:W-:-:S07]  /*5a90*/  IMAD R12, R3, R154, RZ ;  /* 0x0000009a030c7224 */ /* 0x000fce00078e02ff */
.L_x_247:
[----:B------:R-:W-:Y:S05]  /*5aa0*/  BSYNC B1 ;  /* 0x0000000000017941 */ /* 0x000fea0003800000 */
.L_x_246:
[----:B-1----:R-:W-:Y:S01]  /*5ab0*/  @!P5 IMAD R3, R132, R153, R12 ;  /* 0x000000998403d224 */ /* 0x002fe200078e020c */
[----:B------:R-:W-:Y:S04]  /*5ac0*/  BSSY B1, `(.L_x_248) ;  /* 0x0000006000017945 */ /* 0x000fe80003800000 */
[----:B------:R1:W-:Y:S01]  /*5ad0*/  @!P5 STG.E.U8 desc[UR36][R4.64+0xd8], R3 ;  /* 0x0000d8030400d986 */ /* 0x0003e2000c101124 */
[----:B------:R-:W-:Y:S05]  /*5ae0*/  @P2 BRA `(.L_x_249) ;  /* 0x00000000000c2947 */ /* 0x000fea0003800000 */
[----:B--2---:R-:W1:Y:S02]  /*5af0*/  LDG.E.U8 R155, desc[UR36][R8.64+0xd9] ;  /* 0x0000d924089b7981 */ /* 0x004e64000c1e1100 */
[----:B-1----:R-:W-:-:S05]  /*5b00*/  PRMT R3, R155, 0x8880, RZ ;  /* 0x000088809b037816 */ /* 0x002fca00000000ff */
[----:B------:R-:W-:-:S07]  /*5b10*/  IMAD R12, R3, R154, RZ ;  /* 0x0000009a030c7224 */ /* 0x000fce00078e02ff */
.L_x_249:
[----:B------:R-:W-:Y:S05]  /*5b20*/  BSYNC B1 ;  /* 0x0000000000017941 */ /* 0x000fea0003800000 */
.L_x_248:
        /* <DEDUP_REMOVED lines=11> */
.L_x_251:
[----:B------:R-:W-:Y:S05]  /*5be0*/  BSYNC B1 ;  /* 0x0000000000017941 */ /* 0x000fea0003800000 */
.L_x_250:
[----:B-1----:R-:W-:Y:S01]  /*5bf0*/  @!P4 IMAD R3, R134, R153, R12 ;  /* 0x000000998603c224 */ /* 0x002fe200078e020c */
[----:B------:R-:W-:Y:S04]  /*5c00*/  BSSY B1, `(.L_x_252) ;  /* 0x0000006000017945 */ /* 0x000fe80003800000 */
[----:B------:R1:W-:Y:S01]  /*5c10*/  @!P4 STG.E.U8 desc[UR36][R6.64+0xd8], R3 ;  /* 0x0000d8030600c986 */ /* 0x0003e2000c101124 */
[----:B------:R-:W-:Y:S05]  /*5c20*/  @P3 BRA `(.L_x_253) ;  /* 0x00000000000c3947 */ /* 0x000fea0003800000 */
[----:B--2---:R-:W1:Y:S02]  /*5c30*/  LDG.E.U8 R155, desc[UR36][R10.64+0xd9] ;  /* 0x0000d9240a9b7981 */ /* 0x004e64000c1e1100 */
[----:B-1----:R-:W-:-:S05]  /*5c40*/  PRMT R3, R155, 0x8880, RZ ;  /* 0x000088809b037816 */ /* 0x002fca00000000ff */
[----:B------:R-:W-:-:S07]  /*5c50*/  IMAD R12, R3, R154, RZ ;  /* 0x0000009a030c7224 */ /* 0x000fce00078e02ff */
.L_x_253:
[----:B------:R-:W-:Y:S05]  /*5c60*/  BSYNC B1 ;  /* 0x0000000000017941 */ /* 0x000fea0003800000 */
.L_x_252:
[----:B------:R-:W-:Y:S01]  /*5c70*/  @!P3 IMAD R135, R135, R153, R12 ;  /* 0x000000998787b224 */ /* 0x000fe200078e020c */
[----:B------:R-:W-:Y:S04]  /*5c80*/  BSSY B1, `(.L_x_254) ;  /* 0x0000006000017945 */ /* 0x000fe80003800000 */
[----:B------:R0:W-:Y:S01]  /*5c90*/  @!P3 STG.E.U8 desc[UR36][R6.64+0xd9], R135 ;  /* 0x0000d9870600b986 */ /* 0x0001e2000c101124 */
[----:B------:R-:W-:Y:S05]  /*5ca0*/  @P5 BRA `(.L_x_255) ;  /* 0x00000000000c5947 */ /* 0x000fea0003800000 */
[----:B--2---:R-:W1:Y:S02]  /*5cb0*/  LDG.E.U8 R155, desc[UR36][R8.64+0xe0] ;  /* 0x0000e024089b7981 */ /* 0x004e64000c1e1100 */
[----:B-1----:R-:W-:-:S05]  /*5cc0*/  PRMT R3, R155, 0x8880, RZ ;  /* 0x000088809b037816 */ /* 0x002fca00000000ff */
[----:B------:R-:W-:-:S07]  /*5cd0*/  IMAD R12, R3, R154, RZ ;  /* 0x0000009a030c7224 */ /* 0x000fce00078e02ff */
.L_x_255:
[----:B------:R-:W-:Y:S05]  /*5ce0*/  BSYNC B1 ;  /* 0x0000000000017941 */ /* 0x000fea0003800000 */
.L_x_254:
[----:B-1----:R-:W-:Y:S01]  /*5cf0*/  @!P5 IMAD R3, R136, R153, R12 ;  /* 0x000000998803d224 */ /* 0x002fe200078e020c */
[----:B------:R-:W-:Y:S04]  /*5d00*/  BSSY B1, `(.L_x_256) ;  /* 0x0000006000017945 */ /* 0x000fe80003800000 */
[----:B------:R1:W-:Y:S01]  /*5d10*/  @!P5 STG.E.U8 desc[UR36][R4.64+0xe0], R3 ;  /* 0x0000e0030400d986 */ /* 0x0003e2000c101124 */
[----:B------:R-:W-:Y:S05]  /*5d20*/  @P2 BRA `(.L_x_257) ;  /* 0x00000000000c2947 */ /* 0x000fea0003800000 */
[----:B--2---:R-:W1:Y:S02]  /*5d30*/  LDG.E.U8 R155, desc[UR36][R8.64+0xe1] ;  /* 0x0000e124089b7981 */ /* 0x004e64000c1e1100 */
[----:B-1----:R-:W-:-:S05]  /*5d40*/  PRMT R3, R155, 0x8880, RZ ;  /* 0x000088809b037816 */ /* 0x002fca00000000ff */
[----:B------:R-:W-:-:S07]  /*5d50*/  IMAD R12, R3, R154, RZ ;  /* 0x0000009a030c7224 */ /* 0x000fce00078e02ff */
.L_x_257:
[----:B------:R-:W-:Y:S05]  /*5d60*/  BSYNC B1 ;  /* 0x0000000000017941 */ /* 0x000fea0003800000 */
.L_x_256:
        /* <DEDUP_REMOVED lines=11> */
.L_x_259:
[----:B------:R-:W-:Y:S05]  /*5e20*/  BSYNC B1 ;  /* 0x0000000000017941 */ /* 0x000fea0003800000 */
.L_x_258:
[----:B-1----:R-:W-:Y:S01]  /*5e30*/  @!P4 IMAD R3, R138, R153, R12 ;  /* 0x000000998a03c224 */ /* 0x002fe200078e020c */
[----:B------:R-:W-:Y:S04]  /*5e40*/  BSSY B1, `(.L_x_260) ;  /* 0x0000006000017945 */ /* 0x000fe80003800000 */
[----:B------:R1:W-:Y:S01]  /*5e50*/  @!P4 STG.E.U8 desc[UR36][R6.64+0xe0], R3 ;  /* 0x0000e0030600c986 */ /* 0x0003e2000c101124 */
[----:B------:R-:W-:Y:S05]  /*5e60*/  @P3 BRA `(.L_x_261) ;  /* 0x00000000000c3947 */ /* 0x000fea0003800000 */
[----:B--2---:R-:W1:Y:S02]  /*5e70*/  LDG.E.U8 R155, desc[UR36][R10.64+0xe1] ;  /* 0x0000e1240a9b7981 */ /* 0x004e64000c1e1100 */
[----:B-1----:R-:W-:-:S05]  /*5e80*/  PRMT R3, R155, 0x8880, RZ ;  /* 0x000088809b037816 */ /* 0x002fca00000000ff */
[----:B------:R-:W-:-:S07]  /*5e90*/  IMAD R12, R3, R154, RZ ;  /* 0x0000009a030c7224 */ /* 0x000fce00078e02ff */
.L_x_261:
[----:B------:R-:W-:Y:S05]  /*5ea0*/  BSYNC B1 ;  /* 0x0000000000017941 */ /* 0x000fea0003800000 */
.L_x_260:
[----:B------:R-:W-:Y:S01]  /*5eb0*/  @!P3 IMAD R139, R139, R153, R12 ;  /* 0x000000998b8bb224 */ /* 0x000fe200078e020c */
[----:B------:R-:W-:Y:S04]  /*5ec0*/  BSSY B1, `(.L_x_262) ;  /* 0x0000006000017945 */ /* 0x000fe80003800000 */
[----:B------:R0:W-:Y:S01]  /*5ed0*/  @!P3 STG.E.U8 desc[UR36][R6.64+0xe1], R139 ;  /* 0x0000e18b0600b986 */ /* 0x0001e2000c101124 */
[----:B------:R-:W-:Y:S05]  /*5ee0*/  @P5 BRA `(.L_x_263) ;  /* 0x00000000000c5947 */ /* 0x000fea0003800000 */
[----:B--2---:R-:W1:Y:S02]  /*5ef0*/  LDG.E.U8 R155, desc[UR36][R8.64+0xe8] ;  /* 0x0000e824089b7981 */ /* 0x004e64000c1e1100 */
[----:B-1----:R-:W-:-:S05]  /*5f00*/  PRMT R3, R155, 0x8880, RZ ;  /* 0x000088809b037816 */ /* 0x002fca00000000ff */
[----:B------:R-:W-:-:S07]  /*5f10*/  IMAD R12, R3, R154, RZ ;  /* 0x0000009a030c7224 */ /* 0x000fce00078e02ff */
.L_x_263:
[----:B------:R-:W-:Y:S05]  /*5f20*/  BSYNC B1 ;  /* 0x0000000000017941 */ /* 0x000fea0003800000 */
.L_x_262:
[----:B-1----:R-:W-:Y:S01]  /*5f30*/  @!P5 IMAD R3, R140, R153, R12 ;  /* 0x000000998c03d224 */ /* 0x002fe200078e020c */
[----:B------:R-:W-:Y:S04]  /*5f40*/  BSSY B1, `(.L_x_264) ;  /* 0x0000006000017945 */ /* 0x000fe80003800000 */
[----:B------:R1:W-:Y:S01]  /*5f50*/  @!P5 STG.E.U8 desc[UR36][R4.64+0xe8], R3 ;  /* 0x0000e8030400d986 */ /* 0x0003e2000c101124 */
[----:B------:R-:W-:Y:S05]  /*5f60*/  @P2 BRA `(.L_x_265) ;  /* 0x00000000000c2947 */ /* 0x000fea0003800000 */
[----:B--2---:R-:W1:Y:S02]  /*5f70*/  LDG.E.U8 R155, desc[UR36][R8.64+0xe9] ;  /* 0x0000e924089b7981 */ /* 0x004e64000c1e1100 */
[----:B-1----:R-:W-:-:S05]  /*5f80*/  PRMT R3, R155, 0x8880, RZ ;  /* 0x000088809b037816 */ /* 0x002fca00000000ff */
[----:B------:R-:W-:-:S07]  /*5f90*/  IMAD R12, R3, R154, RZ ;  /* 0x0000009a030c7224 */ /* 0x000fce00078e02ff */
.L_x_265:
[----:B------:R-:W-:Y:S05]  /*5fa0*/  BSYNC B1 ;  /* 0x0000000000017941 */ /* 0x000fea0003800000 */
.L_x_264:
        /* <DEDUP_REMOVED lines=11> */
.L_x_267:
[----:B------:R-:W-:Y:S05]  /*6060*/  BSYNC B1 ;  /* 0x0000000000017941 */ /* 0x000fea0003800000 */
.L_x_266:
[----:B-1----:R-:W-:Y:S01]  /*6070*/  @!P4 IMAD R3, R142, R153, R12 ;  /* 0x000000998e03c224 */ /* 0x002fe200078e020c */
[----:B------:R-:W-:Y:S04]  /*6080*/  BSSY B1, `(.L_x_268) ;  /* 0x0000006000017945 */ /* 0x000fe80003800000 */
[----:B------:R1:W-:Y:S01]  /*6090*/  @!P4 STG.E.U8 desc[UR36][R6.64+0xe8], R3 ;  /* 0x0000e8030600c986 */ /* 0x0003e2000c101124 */
[----:B------:R-:W-:Y:S05]  /*60a0*/  @P3 BRA `(.L_x_269) ;  /* 0x00000000000c3947 */ /* 0x000fea0003800000 */
[----:B--2---:R-:W1:Y:S02]  /*60b0*/  LDG.E.U8 R155, desc[UR36][R10.64+0xe9] ;  /* 0x0000e9240a9b7981 */ /* 0x004e64000c1e1100 */
[----:B-1----:R-:W-:-:S05]  /*60c0*/  PRMT R3, R155, 0x8880, RZ ;  /* 0x000088809b037816 */ /* 0x002fca00000000ff */
[----:B------:R-:W-:-:S07]  /*60d0*/  IMAD R12, R3, R154, RZ ;  /* 0x0000009a030c7224 */ /* 0x000fce00078e02ff */
.L_x_269:
[----:B------:R-:W-:Y:S05]  /*60e0*/  BSYNC B1 ;  /* 0x0000000000017941 */ /* 0x000fea0003800000 */
.L_x_268:
[----:B------:R-:W-:Y:S01]  /*60f0*/  @!P3 IMAD R143, R143, R153, R12 ;  /* 0x000000998f8fb224 */ /* 0x000fe200078e020c */
[----:B------:R-:W-:Y:S04]  /*6100*/  BSSY B1, `(.L_x_270) ;  /* 0x0000006000017945 */ /* 0x000fe80003800000 */
[----:B------:R0:W-:Y:S01]  /*6110*/  @!P3 STG.E.U8 desc[UR36][R6.64+0xe9], R143 ;  /* 0x0000e98f0600b986 */ /* 0x0001e2000c101124 */
[----:B------:R-:W-:Y:S05]  /*6120*/  @P5 BRA `(.L_x_271) ;  /* 0x00000000000c5947 */ /* 0x000fea0003800000 */
[----:B--2---:R-:W1:Y:S02]  /*6130*/  LDG.E.U8 R155, desc[UR36][R8.64+0xf0] ;  /* 0x0000f024089b7981 */ /* 0x004e64000c1e1100 */
[----:B-1----:R-:W-:-:S05]  /*6140*/  PRMT R3, R155, 0x8880, RZ ;  /* 0x000088809b037816 */ /* 0x002fca00000000ff */
[----:B------:R-:W-:-:S07]  /*6150*/  IMAD R12, R3, R154, RZ ;  /* 0x0000009a030c7224 */ /* 0x000fce00078e02ff */
.L_x_271:
[----:B------:R-:W-:Y:S05]  /*6160*/  BSYNC B1 ;  /* 0x0000000000017941 */ /* 0x000fea0003800000 */
.L_x_270:
[----:B-1----:R-:W-:Y:S01]  /*6170*/  @!P5 IMAD R3, R144, R153, R12 ;  /* 0x000000999003d224 */ /* 0x002fe200078e020c */
[----:B------:R-:W-:Y:S04]  /*6180*/  BSSY B1, `(.L_x_272) ;  /* 0x0000006000017945 */ /* 0x000fe80003800000 */
[----:B------:R1:W-:Y:S01]  /*6190*/  @!P5 STG.E.U8 desc[UR36][R4.64+0xf0], R3 ;  /* 0x0000f0030400d986 */ /* 0x0003e2000c101124 */
[----:B------:R-:W-:Y:S05]  /*61a0*/  @P2 BRA `(.L_x_273) ;  /* 0x00000000000c2947 */ /* 0x000fea0003800000 */
[----:B--2---:R-:W1:Y:S02]  /*61b0*/  LDG.E.U8 R155, desc[UR36][R8.64+0xf1] ;  /* 0x0000f124089b7981 */ /* 0x004e64000c1e1100 */
[----:B-1----:R-:W-:-:S05]  /*61c0*/  PRMT R3, R155, 0x8880, RZ ;  /* 0x000088809b037816 */ /* 0x002fca00000000ff */
[----:B------:R-:W-:-:S07]  /*61d0*/  IMAD R12, R3, R154, RZ ;  /* 0x0000009a030c7224 */ /* 0x000fce00078e02ff */
.L_x_273:
[----:B------:R-:W-:Y:S05]  /*61e0*/  BSYNC B1 ;  /* 0x0000000000017941 */ /* 0x000fea0003800000 */
.L_x_272:
[C---:B------:R-:W-:Y:S01]  /*61f0*/  ISETP.LT.OR P4, PT, R0.reuse, 0xf1, !P0 ;  /* 0x000000f10000780c */ /* 0x040fe20004781670 */
[----:B------:R-:W-:Y:S01]  /*6200*/  @!P2 IMAD R145, R145, R153, R12 ;  /* 0x000000999191a224 */ /* 0x000fe200078e020c */
[----:B------:R-:W-:Y:S01]  /*6210*/  BSSY B1, `(.L_x_274) ;  /* 0x000000a000017945 */ /* 0x000fe20003800000 */
[C---:B------:R-:W-:Y:S02]  /*6220*/  ISETP.LT.OR P3, PT, R0.reuse, 0xf2, !P0 ;  /* 0x000000f20000780c */ /* 0x040fe40004761670 */
        /* <DEDUP_REMOVED lines=8> */
.L_x_275:
[----:B------:R-:W-:Y:S05]  /*62b0*/  BSYNC B1 ;  /* 0x0000000000017941 */ /* 0x000fea0003800000 */
.L_x_274:
[----:B-1----:R-:W-:Y:S01]  /*62c0*/  @!P4 IMAD R3, R146, R153, R12 ;  /* 0x000000999203c224 */ /* 0x002fe200078e020c */
[----:B------:R-:W-:Y:S04]  /*62d0*/  BSSY B1, `(.L_x_276) ;  /* 0x0000006000017945 */ /* 0x000fe80003800000 */
[----:B------:R1:W-:Y:S01]  /*62e0*/  @!P4 STG.E.U8 desc[UR36][R6.64+0xf0], R3 ;  /* 0x0000f0030600c986 */ /* 0x0003e2000c101124 */
[----:B------:R-:W-:Y:S05]  /*62f0*/  @P3 BRA `(.L_x_277) ;  /* 0x00000000000c3947 */ /* 0x000fea0003800000 */
[----:B--2---:R-:W1:Y:S02]  /*6300*/  LDG.E.U8 R155, desc[UR36][R10.64+0xf1] ;  /* 0x0000f1240a9b7981 */ /* 0x004e64000c1e1100 */
[----:B-1----:R-:W-:-:S05]  /*6310*/  PRMT R3, R155, 0x8880, RZ ;  /* 0x000088809b037816 */ /* 0x002fca00000000ff */
[----:B------:R-:W-:-:S07]  /*6320*/  IMAD R12, R3, R154, RZ ;  /* 0x0000009a030c7224 */ /* 0x000fce00078e02ff */
.L_x_277:
[----:B------:R-:W-:Y:S05]  /*6330*/  BSYNC B1 ;  /* 0x0000000000017941 */ /* 0x000fea0003800000 */
.L_x_276:
[----:B------:R-:W-:Y:S01]  /*6340*/  @!P3 IMAD R147, R147, R153, R12 ;  /* 0x000000999393b224 */ /* 0x000fe200078e020c */
[----:B------:R-:W-:Y:S04]  /*6350*/  BSSY B1, `(.L_x_278) ;  /* 0x0000006000017945 */ /* 0x000fe80003800000 */
[----:B------:R0:W-:Y:S01]  /*6360*/  @!P3 STG.E.U8 desc[UR36][R6.64+0xf1], R147 ;  /* 0x0000f1930600b986 */ /* 0x0001e2000c101124 */
[----:B------:R-:W-:Y:S05]  /*6370*/  @P2 BRA `(.L_x_279) ;  /* 0x00000000000c2947 */ /* 0x000fea0003800000 */
[----:B--2---:R-:W1:Y:S02]  /*6380*/  LDG.E.U8 R155, desc[UR36][R8.64+0xf8] ;  /* 0x0000f824089b7981 */ /* 0x004e64000c1e1100 */
[----:B-1----:R-:W-:-:S05]  /*6390*/  PRMT R3, R155, 0x8880, RZ ;  /* 0x000088809b037816 */ /* 0x002fca00000000ff */
[----:B------:R-:W-:-:S07]  /*63a0*/  IMAD R12, R3, R154, RZ ;  /* 0x0000009a030c7224 */ /* 0x000fce00078e02ff */
.L_x_279:
[----:B------:R-:W-:Y:S05]  /*63b0*/  BSYNC B1 ;  /* 0x0000000000017941 */ /* 0x000fea0003800000 */
.L_x_278:
[----:B-1----:R-:W-:Y:S01]  /*63c0*/  @!P2 IMAD R3, R148, R153, R12 ;  /* 0x000000999403a224 */ /* 0x002fe200078e020c */
[----:B------:R-:W-:Y:S04]  /*63d0*/  BSSY B1, `(.L_x_280) ;  /* 0x0000006000017945 */ /* 0x000fe80003800000 */
[----:B------:R1:W-:Y:S01]  /*63e0*/  @!P2 STG.E.U8 desc[UR36][R4.64+0xf8], R3 ;  /* 0x0000f8030400a986 */ /* 0x0003e2000c101124 */
[----:B------:R-:W-:Y:S05]  /*63f0*/  @P1 BRA `(.L_x_281) ;  /* 0x00000000000c1947 */ /* 0x000fea0003800000 */
[----:B--2---:R-:W1:Y:S02]  /*6400*/  LDG.E.U8 R155, desc[UR36][R8.64+0xf9] ;  /* 0x0000f924089b7981 */ /* 0x004e64000c1e1100 */
[----:B-1----:R-:W-:-:S05]  /*6410*/  PRMT R3, R155, 0x8880, RZ ;  /* 0x000088809b037816 */ /* 0x002fca00000000ff */
[----:B------:R-:W-:-:S07]  /*6420*/  IMAD R12, R3, R154, RZ ;  /* 0x0000009a030c7224 */ /* 0x000fce00078e02ff */
.L_x_281:
[----:B------:R-:W-:Y:S05]  /*6430*/  BSYNC B1 ;  /* 0x0000000000017941 */ /* 0x000fea0003800000 */
.L_x_280:
[----:B------:R-:W-:Y:S01]  /*6440*/  @!P1 IMAD R149, R149, R153, R12 ;  /* 0x0000009995959224 */ /* 0x000fe200078e020c */
[----:B------:R-:W-:Y:S04]  /*6450*/  BSSY B1, `(.L_x_282) ;  /* 0x0000006000017945 */ /* 0x000fe80003800000 */
[----:B------:R0:W-:Y:S01]  /*6460*/  @!P1 STG.E.U8 desc[UR36][R4.64+0xf9], R149 ;  /* 0x0000f99504009986 */ /* 0x0001e2000c101124 */
[----:B------:R-:W-:Y:S05]  /*6470*/  @P5 BRA `(.L_x_283) ;  /* 0x00000000000c5947 */ /* 0x000fea0003800000 */
[----:B--2---:R-:W1:Y:S02]  /*6480*/  LDG.E.U8 R155, desc[UR36][R10.64+0xf8] ;  /* 0x0000f8240a9b7981 */ /* 0x004e64000c1e1100 */
[----:B-1----:R-:W-:-:S05]  /*6490*/  PRMT R3, R155, 0x8880, RZ ;  /* 0x000088809b037816 */ /* 0x002fca00000000ff */
[----:B------:R-:W-:-:S07]  /*64a0*/  IMAD R12, R3, R154, RZ ;  /* 0x0000009a030c7224 */ /* 0x000fce00078e02ff */
.L_x_283:
[----:B------:R-:W-:Y:S05]  /*64b0*/  BSYNC B1 ;  /* 0x0000000000017941 */ /* 0x000fea0003800000 */
.L_x_282:
[----:B-1----:R-:W-:Y:S01]  /*64c0*/  @!P5 IMAD R3, R150, R153, R12 ;  /* 0x000000999603d224 */ /* 0x002fe200078e020c */
[----:B------:R-:W-:Y:S01]  /*64d0*/  ISETP.LT.OR P0, PT, R0, 0xfa, !P0 ;  /* 0x000000fa0000780c */ /* 0x000fe20004701670 */
[----:B------:R-:W-:Y:S03]  /*64e0*/  BSSY B1, `(.L_x_284) ;  /* 0x0000006000017945 */ /* 0x000fe60003800000 */
[----:B------:R1:W-:Y:S09]  /*64f0*/  @!P5 STG.E.U8 desc[UR36][R6.64+0xf8], R3 ;  /* 0x0000f8030600d986 */ /* 0x0003f2000c101124 */
[----:B------:R-:W-:Y:S05]  /*6500*/  @P0 BRA `(.L_x_285) ;  /* 0x00000000000c0947 */ /* 0x000fea0003800000 */
[----:B--2---:R-:W1:Y:S02]  /*6510*/  LDG.E.U8 R155, desc[UR36][R10.64+0xf9] ;  /* 0x0000f9240a9b7981 */ /* 0x004e64000c1e1100 */
[----:B-1----:R-:W-:-:S05]  /*6520*/  PRMT R3, R155, 0x8880, RZ ;  /* 0x000088809b037816 */ /* 0x002fca00000000ff */
[----:B------:R-:W-:-:S07]  /*6530*/  IMAD R12, R3, R154, RZ ;  /* 0x0000009a030c7224 */ /* 0x000fce00078e02ff */
.L_x_285:
[----:B------:R-:W-:Y:S05]  /*6540*/  BSYNC B1 ;  /* 0x0000000000017941 */ /* 0x000fea0003800000 */
.L_x_284:
[----:B------:R-:W-:Y:S01]  /*6550*/  IMAD R151, R151, R153, R12 ;  /* 0x0000009997977224 */ /* 0x000fe200078e020c */
[----:B------:R-:W-:Y:S06]  /*6560*/  @P0 BRA `(.L_x_286) ;  /* 0x0000001800100947 */ /* 0x000fec0003800000 */
[----:B------:R0:W-:Y:S01]  /*6570*/  STG.E.U8 desc[UR36][R6.64+0xf9], R151 ;  /* 0x0000f99706007986 */ /* 0x0001e2000c101124 */
[----:B------:R-:W-:Y:S05]  /*6580*/  BRA `(.L_x_286) ;  /* 0x0000001800087947 */ /* 0x000fea0003800000 */
.L_x_29:
[C---:B------:R-:W-:Y:S02]  /*6590*/  ISETP.GE.AND P1, PT, R160.reuse, 0x1, PT ;  /* 0x00000001a000780c */ /* 0x040fe40003f26270 */
[----:B------:R-:W-:Y:S02]  /*65a0*/  ISETP.GE.AND P0, PT, R160, 0x9, PT ;  /* 0x00000009a000780c */ /* 0x000fe40003f06270 */
[C---:B------:R-:W-:Y:S02]  /*65b0*/  ISETP.LT.OR P4, PT, R0.reuse, 0x1, !P1 ;  /* 0x000000010000780c */ /* 0x040fe40004f81670 */
[C---:B------:R-:W-:Y:S02]  /*65c0*/  ISETP.LT.OR P3, PT, R0.reuse, 0x2, !P1 ;  /* 0x000000020000780c */ /* 0x040fe40004f61670 */
[C---:B------:R-:W-:Y:S02]  /*65d0*/  ISETP.LT.OR P2, PT, R0.reuse, 0x1, !P0 ;  /* 0x000000010000780c */ /* 0x040fe40004741670 */
[----:B------:R-:W-:-:S07]  /*65e0*/  ISETP.LT.OR P5, PT, R0, 0x2, !P0 ;  /* 0x000000020000780c */ /* 0x000fce00047a1670 */
[-C--:B------:R-:W-:Y:S02]  /*65f0*/  @!P4 IMAD R3, R24, R153.reuse, RZ ;  /* 0x000000991803c224 */ /* 0x080fe400078e02ff */
[-C--:B------:R-:W-:Y:S02]  /*6600*/  @!P3 IMAD R25, R25, R153.reuse, RZ ;  /* 0x000000991919b224 */ /* 0x080fe400078e02ff */
[-C--:B------:R-:W-:Y:S01]  /*6610*/  @!P2 IMAD R9, R26, R153.reuse, RZ ;  /* 0x000000991a09a224 */ /* 0x080fe200078e02ff */
[----:B------:R0:W-:Y:S01]  /*6620*/  @!P4 STG.E.U8 desc[UR36][R4.64], R3 ;  /* 0x000000030400c986 */ /* 0x0001e2000c101124 */
[C---:B------:R-:W-:Y:S01]  /*6630*/  ISETP.LT.OR P4, PT, R0.reuse, 0x9, !P1 ;  /* 0x000000090000780c */ /* 0x040fe20004f81670 */
[----:B------:R-:W-:Y:S02]  /*6640*/  @!P5 IMAD R27, R27, R153, RZ ;  /* 0x000000991b1bd224 */ /* 0x000fe400078e02ff */
[----:B------:R-:W-:Y:S01]  /*6650*/  @!P3 STG.E.U8 desc[UR36][R4.64+0x1], R25 ;  /* 0x000001190400b986 */ /* 0x000fe2000c101124 */
[----:B------:R-:W-:-:S03]  /*6660*/  ISETP.LT.OR P3, PT, R0, 0xa, !P1 ;  /* 0x0000000a0000780c */ /* 0x000fc60004f61670 */
[----:B------:R1:W-:Y:S01]  /*6670*/  @!P2 STG.E.U8 desc[UR36][R6.64], R9 ;  /* 0x000000090600a986 */ /* 0x0003e2000c101124 */
[----:B------:R-:W-:-:S03]  /*6680*/  ISETP.LT.OR P2, PT, R0, 0x9, !P0 ;  /* 0x000000090000780c */ /* 0x000fc60004741670 */
[----:B------:R-:W-:Y:S01]  /*6690*/  @!P5 STG.E.U8 desc[UR36][R6.64+0x1], R27 ;  /* 0x0000011b0600d986 */ /* 0x000fe2000c101124 */
[----:B------:R-:W-:Y:S01]  /*66a0*/  ISETP.LT.OR P5, PT, R0, 0xa, !P0 ;  /* 0x0000000a0000780c */ /* 0x000fe200047a1670 */
[----:B------:R-:W-:-:S04]  /*66b0*/  @!P4 IMAD R11, R28, R153, RZ ;  /* 0x000000991c0bc224 */ /* 0x000fc800078e02ff */
[-C--:B------:R-:W-:Y:S01]  /*66c0*/  @!P3 IMAD R29, R29, R153.reuse, RZ ;  /* 0x000000991d1db224 */ /* 0x080fe200078e02ff */
[----:B------:R-:W-:Y:S01]  /*66d0*/  @!P4 STG.E.U8 desc[UR36][R4.64+0x8], R11 ;  /* 0x0000080b0400c986 */ /* 0x000fe2000c101124 */
[----:B------:R-:W-:Y:S02]  /*66e0*/  ISETP.LT.OR P4, PT, R0, 0x11, !P1 ;  /* 0x000000110000780c */ /* 0x000fe40004f81670 */
[-C--:B0-----:R-:W-:Y:S01]  /*66f0*/  @!P2 IMAD R3, R30, R153.reuse, RZ ;  /* 0x000000991e03a224 */ /* 0x081fe200078e02ff */
[----:B------:R-:W-:Y:S01]  /*6700*/  @!P3 STG.E.U8 desc[UR36][R4.64+0x9], R29 ;  /* 0x0000091d0400b986 */ /* 0x000fe2000c101124 */
[C---:B------:R-:W-:Y:S02]  /*6710*/  ISETP.LT.OR P3, PT, R0.reuse, 0x12, !P1 ;  /* 0x000000120000780c */ /* 0x040fe40004f61670 */
[----:B------:R-:W-:Y:S01]  /*6720*/  @!P5 IMAD R31, R31, R153, RZ ;  /* 0x000000991f1fd224 */ /* 0x000fe200078e02ff */
[----:B------:R0:W-:Y:S01]  /*6730*/  @!P2 STG.E.U8 desc[UR36][R6.64+0x8], R3 ;  /* 0x000008030600a986 */ /* 0x0001e2000c101124 */
[----:B------:R-:W-:-:S03]  /*6740*/  ISETP.LT.OR P2, PT, R0, 0x11, !P0 ;  /* 0x000000110000780c */ /* 0x000fc60004741670 */
[----:B------:R-:W-:Y:S01]  /*6750*/  @!P5 STG.E.U8 desc[UR36][R6.64+0x9], R31 ;  /* 0x0000091f0600d986 */ /* 0x000fe2000c101124 */
[----:B------:R-:W-:Y:S01]  /*6760*/  ISETP.LT.OR P5, PT, R0, 0x12, !P0 ;  /* 0x000000120000780c */ /* 0x000fe200047a1670 */
[----:B-1----:R-:W-:-:S04]  /*6770*/  @!P4 IMAD R9, R32, R153, RZ ;  /* 0x000000992009c224 */ /* 0x002fc800078e02ff */
        /* <DEDUP_REMOVED lines=301> */
[----:B------:R1:W-:Y:S01]  /*7a50*/  @!P4 STG.E.U8 desc[UR36][R4.64+0xd8], R11 ;  /* 0x0000d80b0400c986 */ /* 0x0003e2000c101124 */
        /* <DEDUP_REMOVED lines=13> */
[-C--:B-1----:R-:W-:Y:S01]  /*7b30*/  @!P2 IMAD R11, R138, R153.reuse, RZ ;  /* 0x000000998a0ba224 */ /* 0x082fe200078e02ff */
[----:B------:R-:W-:Y:S01]  /*7b40*/  @!P3 STG.E.U8 desc[UR36][R4.64+0xe1], R137 ;  /* 0x0000e1890400b986 */ /* 0x000fe2000c101124 */
[C---:B------:R-:W-:Y:S02]  /*7b50*/  ISETP.LT.OR P3, PT, R0.reuse, 0xea, !P1 ;  /* 0x000000ea0000780c */ /* 0x040fe40004f61670 */
[----:B------:R-:W-:Y:S01]  /*7b60*/  @!P5 IMAD R139, R139, R153, RZ ;  /* 0x000000998b8bd224 */ /* 0x000fe200078e02ff */
[----:B------:R1:W-:Y:S01]  /*7b70*/  @!P2 STG.E.U8 desc[UR36][R6.64+0xe0], R11 ;  /* 0x0000e00b0600a986 */ /* 0x0003e2000c101124 */
[----:B------:R-:W-:-:S03]  /*7b80*/  ISETP.LT.OR P2, PT, R0, 0xe9, !P0 ;  /* 0x000000e90000780c */ /* 0x000fc60004741670 */
[----:B------:R-:W-:Y:S01]  /*7b90*/  @!P5 STG.E.U8 desc[UR36][R6.64+0xe1], R139 ;  /* 0x0000e18b0600d986 */ /* 0x000fe2000c101124 */
[----:B------:R-:W-:Y:S01]  /*7ba0*/  ISETP.LT.OR P5, PT, R0, 0xea, !P0 ;  /* 0x000000ea0000780c */ /* 0x000fe200047a1670 */
[----:B0-----:R-:W-:-:S04]  /*7bb0*/  @!P4 IMAD R3, R140, R153, RZ ;  /* 0x000000998c03c224 */ /* 0x001fc800078e02ff */
[-C--:B------:R-:W-:Y:S01]  /*7bc0*/  @!P3 IMAD R141, R141, R153.reuse, RZ ;  /* 0x000000998d8db224 */ /* 0x080fe200078e02ff */
[----:B------:R0:W-:Y:S01]  /*7bd0*/  @!P4 STG.E.U8 desc[UR36][R4.64+0xe8], R3 ;  /* 0x0000e8030400c986 */ /* 0x0001e2000c101124 */
[----:B------:R-:W-:Y:S02]  /*7be0*/  ISETP.LT.OR P4, PT, R0, 0xf2, !P1 ;  /* 0x000000f20000780c */ /* 0x000fe40004f81670 */
[-C--:B---3--:R-:W-:Y:S01]  /*7bf0*/  @!P2 IMAD R9, R142, R153.reuse, RZ ;  /* 0x000000998e09a224 */ /* 0x088fe200078e02ff */
[----:B------:R-:W-:Y:S01]  /*7c00*/  @!P3 STG.E.U8 desc[UR36][R4.64+0xe9], R141 ;  /* 0x0000e98d0400b986 */ /* 0x000fe2000c101124 */
[C---:B------:R-:W-:Y:S02]  /*7c10*/  ISETP.LT.OR P3, PT, R0.reuse, 0xf1, !P1 ;  /* 0x000000f10000780c */ /* 0x040fe40004f61670 */
[----:B------:R-:W-:Y:S01]  /*7c20*/  @!P5 IMAD R143, R143, R153, RZ ;  /* 0x000000998f8fd224 */ /* 0x000fe200078e02ff */
[----:B------:R-:W-:Y:S01]  /*7c30*/  @!P2 STG.E.U8 desc[UR36][R6.64+0xe8], R9 ;  /* 0x0000e8090600a986 */ /* 0x000fe2000c101124 */
[----:B------:R-:W-:-:S03]  /*7c40*/  ISETP.LT.OR P2, PT, R0, 0xf1, !P0 ;  /* 0x000000f10000780c */ /* 0x000fc60004741670 */
[----:B------:R-:W-:Y:S01]  /*7c50*/  @!P5 STG.E.U8 desc[UR36][R6.64+0xe9], R143 ;  /* 0x0000e98f0600d986 */ /* 0x000fe2000c101124 */
[----:B------:R-:W-:Y:S01]  /*7c60*/  ISETP.LT.OR P5, PT, R0, 0xf9, !P0 ;  /* 0x000000f90000780c */ /* 0x000fe200047a1670 */
[----:B------:R-:W-:-:S04]  /*7c70*/  @!P4 IMAD R145, R145, R153, RZ ;  /* 0x000000999191c224 */ /* 0x000fc800078e02ff */
[-C--:B-1----:R-:W-:Y:S01]  /*7c80*/  @!P3 IMAD R11, R144, R153.reuse, RZ ;  /* 0x00000099900bb224 */ /* 0x082fe200078e02ff */
[----:B------:R-:W-:Y:S01]  /*7c90*/  @!P4 STG.E.U8 desc[UR36][R4.64+0xf1], R145 ;  /* 0x0000f1910400c986 */ /* 0x000fe2000c101124 */
[C---:B------:R-:W-:Y:S02]  /*7ca0*/  ISETP.LT.OR P4, PT, R0.reuse, 0xf2, !P0 ;  /* 0x000000f20000780c */ /* 0x040fe40004781670 */
[C---:B------:R-:W-:Y:S01]  /*7cb0*/  ISETP.LT.OR P0, PT, R0.reuse, 0xfa, !P0 ;  /* 0x000000fa0000780c */ /* 0x040fe20004701670 */
[----:B------:R1:W-:Y:S01]  /*7cc0*/  @!P3 STG.E.U8 desc[UR36][R4.64+0xf0], R11 ;  /* 0x0000f00b0400b986 */ /* 0x0003e2000c101124 */
[----:B------:R-:W-:Y:S01]  /*7cd0*/  ISETP.LT.OR P3, PT, R0, 0xf9, !P1 ;  /* 0x000000f90000780c */ /* 0x000fe20004f61670 */
[----:B0-----:R-:W-:Y:S01]  /*7ce0*/  @!P2 IMAD R3, R146, R153, RZ ;  /* 0x000000999203a224 */ /* 0x001fe200078e02ff */
[----:B------:R-:W-:-:S04]  /*7cf0*/  ISETP.LT.OR P1, PT, R0, 0xfa, !P1 ;  /* 0x000000fa0000780c */ /* 0x000fc80004f21670 */
[----:B------:R0:W-:Y:S03]  /*7d00*/  @!P2 STG.E.U8 desc[UR36][R6.64+0xf0], R3 ;  /* 0x0000f0030600a986 */ /* 0x0001e6000c101124 */
[-C--:B------:R-:W-:Y:S02]  /*7d10*/  @!P4 IMAD R147, R147, R153.reuse, RZ ;  /* 0x000000999393c224 */ /* 0x080fe400078e02ff */
[-C--:B-1----:R-:W-:Y:S02]  /*7d20*/  @!P5 IMAD R11, R150, R153.reuse, RZ ;  /* 0x00000099960bd224 */ /* 0x082fe400078e02ff */
[-C--:B------:R-:W-:Y:S01]  /*7d30*/  @!P3 IMAD R9, R148, R153.reuse, RZ ;  /* 0x000000999409b224 */ /* 0x080fe200078e02ff */
[----:B------:R0:W-:Y:S01]  /*7d40*/  @!P4 STG.E.U8 desc[UR36][R6.64+0xf1], R147 ;  /* 0x0000f1930600c986 */ /* 0x0001e2000c101124 */
[-C--:B------:R-:W-:Y:S02]  /*7d50*/  @!P1 IMAD R149, R149, R153.reuse, RZ ;  /* 0x0000009995959224 */ /* 0x080fe400078e02ff */
[----:B------:R-:W-:Y:S01]  /*7d60*/  @!P0 IMAD R151, R151, R153, RZ ;  /* 0x0000009997978224 */ /* 0x000fe200078e02ff */
[----:B------:R0:W-:Y:S04]  /*7d70*/  @!P3 STG.E.U8 desc[UR36][R4.64+0xf8], R9 ;  /* 0x0000f8090400b986 */ /* 0x0001e8000c101124 */
[----:B------:R0:W-:Y:S04]  /*7d80*/  @!P1 STG.E.U8 desc[UR36][R4.64+0xf9], R149 ;  /* 0x0000f99504009986 */ /* 0x0001e8000c101124 */
[----:B------:R0:W-:Y:S04]  /*7d90*/  @!P5 STG.E.U8 desc[UR36][R6.64+0xf8], R11 ;  /* 0x0000f80b0600d986 */ /* 0x0001e8000c101124 */
[----:B------:R0:W-:Y:S02]  /*7da0*/  @!P0 STG.E.U8 desc[UR36][R6.64+0xf9], R151 ;  /* 0x0000f99706008986 */ /* 0x0001e4000c101124 */
.L_x_286:
[----:B------:R-:W-:Y:S05]  /*7db0*/  BSYNC B0 ;  /* 0x0000000000007941 */ /* 0x000fea0003800000 */
.L_x_28:
[----:B------:R-:W-:Y:S01]  /*7dc0*/  ULDC UR4, c[0x0][0xc] ;  /* 0x0000030000047ab9 */ /* 0x000fe20000000800 */
[----:B------:R-:W-:Y:S01]  /*7dd0*/  ULDC UR5, c[0x0][0x10] ;  /* 0x0000040000057ab9 */ /* 0x000fe20000000800 */
[----:B01----:R-:W0:Y:S01]  /*7de0*/  LDC R3, c[0x0][0x14] ;  /* 0x00000500ff037b82 */ /* 0x003e220000000800 */
[----:B------:R-:W-:Y:S01]  /*7df0*/  UIMAD.WIDE.U32 UR4, UR4, UR5, URZ ;  /* 0x00000005040472a5 */ /* 0x000fe2000f8e003f */
[----:B------:R-:W-:Y:S01]  /*7e00*/  PRMT R0, RZ, 0x7610, R0 ;  /* 0x00007610ff007816 */ /* 0x000fe20000000000 */
[----:B------:R-:W-:Y:S02]  /*7e10*/  IMAD.MOV.U32 R23, RZ, RZ, -0x1 ;  /* 0xffffffffff177424 */ /* 0x000fe400078e00ff */
[----:B------:R-:W-:Y:S02]  /*7e20*/  IMAD.MOV.U32 R22, RZ, RZ, -0x1 ;  /* 0xffffffffff167424 */ /* 0x000fe400078e00ff */
[----:B0-----:R-:W-:-:S04]  /*7e30*/  IMAD.WIDE.U32 R16, R3, UR4, R16 ;  /* 0x0000000403107c25 */ /* 0x001fc8000f8e0010 */
[----:B------:R-:W-:Y:S01]  /*7e40*/  IMAD R3, R3, UR5, RZ ;  /* 0x0000000503037c24 */ /* 0x000fe2000f8e02ff */
[----:B------:R-:W-:Y:S02]  /*7e50*/  ULDC.64 UR4, c[0x0][0x650] ;  /* 0x0001940000047ab9 */ /* 0x000fe40000000a00 */
[----:B------:R-:W-:Y:S01]  /*7e60*/  ISETP.GE.U32.AND P0, PT, R16, UR4, PT ;  /* 0x0000000410007c0c */ /* 0x000fe2000bf06070 */
[----:B------:R-:W-:-:S05]  /*7e70*/  IMAD.IADD R17, R17, 0x1, R3 ;  /* 0x0000000111117824 */ /* 0x000fca00078e0203 */
[----:B------:R-:W-:-:S13]  /*7e80*/  ISETP.GE.U32.AND.EX P0, PT, R17, UR5, PT, P0 ;  /* 0x0000000511007c0c */ /* 0x000fda000bf06100 */
[----:B------:R-:W-:Y:S05]  /*7e90*/  @P0 BRA `(.L_x_287) ;  /* 0x0000000400640947 */ /* 0x000fea0003800000 */
[----:B------:R-:W0:Y:S01]  /*7ea0*/  S2R R12, SR_CTAID.X ;  /* 0x00000000000c7919 */ /* 0x000e220000002500 */
[----:B------:R-:W1:Y:S01]  /*7eb0*/  LDC.64 R10, c[0x0][0x628] ;  /* 0x00018a00ff0a7b82 */ /* 0x000e620000000a00 */
[----:B------:R-:W-:Y:S01]  /*7ec0*/  ULDC UR4, c[0x0][0x150] ;  /* 0x0000540000047ab9 */ /* 0x000fe20000000800 */
[----:B------:R-:W-:Y:S01]  /*7ed0*/  IMAD.MOV.U32 R8, RZ, RZ, R16 ;  /* 0x000000ffff087224 */ /* 0x000fe200078e0010 */
[----:B------:R-:W0:Y:S01]  /*7ee0*/  S2R R23, SR_CTAID.Y ;  /* 0x0000000000177919 */ /* 0x000e220000002600 */
[----:B------:R-:W-:-:S04]  /*7ef0*/  IMAD.MOV.U32 R9, RZ, RZ, R17 ;  /* 0x000000ffff097224 */ /* 0x000fc800078e0011 */
[----:B------:R-:W2:Y:S08]  /*7f00*/  LDC R21, c[0x0][0x144] ;  /* 0x00005100ff157b82 */ /* 0x000eb00000000800 */
[----:B------:R-:W2:Y:S08]  /*7f10*/  LDC R0, c[0x0][0x630] ;  /* 0x00018c00ff007b82 */ /* 0x000eb00000000800 */
[----:B------:R-:W2:Y:S01]  /*7f20*/  LDC.64 R14, c[0x0][0x620] ;  /* 0x00018800ff0e7b82 */ /* 0x000ea20000000a00 */
[----:B-1----:R-:W-:-:S04]  /*7f30*/  ISETP.NE.U32.AND P0, PT, R10, RZ, PT ;  /* 0x000000ff0a00720c */ /* 0x002fc80003f05070 */
[----:B------:R-:W-:Y:S02]  /*7f40*/  ISETP.NE.AND.EX P0, PT, R11, RZ, PT, P0 ;  /* 0x000000ff0b00720c */ /* 0x000fe40003f05300 */
[----:B0-----:R-:W-:-:S05]  /*7f50*/  I2FP.F32.U32 R3, R12 ;  /* 0x0000000c00037245 */ /* 0x001fca0000201000 */
[----:B------:R-:W-:-:S04]  /*7f60*/  FMUL R3, R3, UR4 ;  /* 0x0000000403037c20 */ /* 0x000fc80008400000 */
[----:B------:R0:W1:Y:S02]  /*7f70*/  F2I.U32.TRUNC.NTZ R20, R3 ;  /* 0x0000000300147305 */ /* 0x000064000020f000 */
[----:B------:R-:W-:Y:S05]  /*7f80*/  @!P0 BRA `(.L_x_288) ;  /* 0x0000000000288947 */ /* 0x000fea0003800000 */
[----:B0-----:R-:W0:Y:S02]  /*7f90*/  LDC R3, c[0x0][0x634] ;  /* 0x00018d00ff037b82 */ /* 0x001e240000000800 */
[----:B0-----:R-:W-:-:S05]  /*7fa0*/  IADD3 R3, P0, R16, R3, RZ ;  /* 0x0000000310037210 */ /* 0x001fca0007f1e0ff */
[----:B------:R-:W-:-:S04]  /*7fb0*/  IMAD.X R13, RZ, RZ, R17, P0 ;  /* 0x000000ffff0d7224 */ /* 0x000fc800000e0611 */
[----:B---3--:R-:W-:-:S04]  /*7fc0*/  IMAD.WIDE.U32 R4, R13, R10, RZ ;  /* 0x0000000a0d047225 */ /* 0x008fc800078e00ff */
[----:B----4-:R-:W-:-:S04]  /*7fd0*/  IMAD.WIDE.U32 R6, P0, R3, R11, R4 ;  /* 0x0000000b03067225 */ /* 0x010fc80007800004 */
[----:B------:R-:W-:-:S04]  /*7fe0*/  IMAD.WIDE.U32 R4, R3, R10, RZ ;  /* 0x0000000a03047225 */ /* 0x000fc800078e00ff */
[----:B------:R-:W-:Y:S01]  /*7ff0*/  IMAD.X R9, RZ, RZ, RZ, P0 ;  /* 0x000000ffff097224 */ /* 0x000fe200000e06ff */
[----:B------:R-:W-:Y:S01]  /*8000*/  IADD3 RZ, P0, R5, R6, RZ ;  /* 0x0000000605ff7210 */ /* 0x000fe20007f1e0ff */
[----:B------:R-:W-:-:S04]  /*8010*/  IMAD.MOV.U32 R8, RZ, RZ, R7 ;  /* 0x000000ffff087224 */ /* 0x000fc800078e0007 */
[----:B------:R-:W-:-:S08]  /*8020*/  IMAD.WIDE.U32.X R8, R13, R11, R8, P0 ;  /* 0x0000000b0d087225 */ /* 0x000fd000000e0408 */
.L_x_288:
[----:B----4-:R-:W4:Y:S01]  /*8030*/  LDC.64 R26, c[0x0][0x640] ;  /* 0x00019000ff1a7b82 */ /* 0x010f220000000a00 */
[-CC-:B--2---:R-:W-:Y:S01]  /*8040*/  SHF.R.U64 R22, R8, R0.reuse, R9.reuse ;  /* 0x0000000008167219 */ /* 0x184fe20000001209 */
[----:B-1----:R-:W-:Y:S01]  /*8050*/  IMAD.MOV R20, RZ, RZ, -R20 ;  /* 0x000000ffff147224 */ /* 0x002fe200078e0a14 */
[----:B------:R-:W-:Y:S01]  /*8060*/  SHF.R.U32.HI R0, RZ, R0, R9 ;  /* 0x00000000ff007219 */ /* 0x000fe20000011609 */
[----:B------:R-:W-:Y:S01]  /*8070*/  ULDC UR4, c[0x0][0x154] ;  /* 0x0000550000047ab9 */ /* 0x000fe20000000800 */
[----:B0-----:R-:W-:Y:S01]  /*8080*/  IADD3 R3, P0, RZ, -R22, RZ ;  /* 0x80000016ff037210 */ /* 0x001fe20007f1e0ff */
[----:B------:R-:W-:Y:S02]  /*8090*/  IMAD R21, R21, R20, R12 ;  /* 0x0000001415157224 */ /* 0x000fe400078e020c */
[----:B------:R-:W0:Y:S01]  /*80a0*/  LDC R6, c[0x0][0x618] ;  /* 0x00018600ff067b82 */ /* 0x000e220000000800 */
[----:B------:R-:W-:Y:S02]  /*80b0*/  IMAD.MOV.U32 R7, RZ, RZ, 0x1 ;  /* 0x00000001ff077424 */ /* 0x000fe400078e00ff */
[----:B---3--:R-:W-:-:S04]  /*80c0*/  IMAD.X R5, RZ, RZ, ~R0, P0 ;  /* 0x000000ffff057224 */ /* 0x008fc800000e0e00 */
[-C--:B------:R-:W-:Y:S01]  /*80d0*/  IMAD R0, R5, R14.reuse, RZ ;  /* 0x0000000e05007224 */ /* 0x080fe200078e02ff */
[----:B------:R-:W1:Y:S01]  /*80e0*/  LDC R8, c[0x0][0x608] ;  /* 0x00018200ff087b82 */ /* 0x000e620000000800 */
[----:B------:R-:W-:-:S04]  /*80f0*/  IMAD.WIDE.U32 R4, R3, R14, R16 ;  /* 0x0000000e03047225 */ /* 0x000fc800078e0010 */
[----:B------:R-:W-:Y:S01]  /*8100*/  IMAD R3, R3, R15, R0 ;  /* 0x0000000f03037224 */ /* 0x000fe200078e0200 */
[----:B------:R-:W-:Y:S02]  /*8110*/  I2FP.F32.U32 R0, R23 ;  /* 0x0000001700007245 */ /* 0x000fe40000201000 */
[----:B------:R-:W2:Y:S01]  /*8120*/  LDC R24, c[0x0][0x658] ;  /* 0x00019600ff187b82 */ /* 0x000ea20000000800 */
[----:B------:R-:W-:Y:S01]  /*8130*/  IMAD.IADD R3, R5, 0x1, R3 ;  /* 0x0000000105037824 */ /* 0x000fe200078e0203 */
[----:B----4-:R-:W-:Y:S01]  /*8140*/  ISETP.NE.U32.AND P0, PT, R26, RZ, PT ;  /* 0x000000ff1a00720c */ /* 0x010fe20003f05070 */
[----:B------:R-:W-:Y:S01]  /*8150*/  FMUL R0, R0, UR4 ;  /* 0x0000000400007c20 */ /* 0x000fe20008400000 */
[----:B------:R-:W-:Y:S02]  /*8160*/  IMAD.MOV.U32 R5, RZ, RZ, -0x1 ;  /* 0xffffffffff057424 */ /* 0x000fe400078e00ff */
[----:B------:R-:W-:Y:S01]  /*8170*/  ISETP.NE.AND.EX P0, PT, R27, RZ, PT, P0 ;  /* 0x000000ff1b00720c */ /* 0x000fe20003f05300 */
[----:B------:R3:W4:Y:S01]  /*8180*/  F2I.U32.TRUNC.NTZ R13, R0 ;  /* 0x00000000000d7305 */ /* 0x000722000020f000 */
[----:B------:R-:W3:Y:S01]  /*8190*/  LDC R20, c[0x0][0x148] ;  /* 0x00005200ff147b82 */ /* 0x000ee20000000800 */
[----:B0-----:R-:W-:-:S02]  /*81a0*/  SHF.R.U64 R12, R4, R6, R3 ;  /* 0x00000006040c7219 */ /* 0x001fc40000001203 */
[----:B------:R-:W-:-:S05]  /*81b0*/  SHF.R.U32.HI R3, RZ, R6, R3 ;  /* 0x00000006ff037219 */ /* 0x000fca0000011603 */
[----:B------:R-:W0:Y:S01]  /*81c0*/  LDC R15, c[0x0][0x600] ;  /* 0x00018000ff0f7b82 */ /* 0x000e220000000800 */
[-CC-:B-1----:R-:W-:Y:S02]  /*81d0*/  SHF.R.U64 R10, R12, R8.reuse, R3.reuse ;  /* 0x000000080c0a7219 */ /* 0x182fe40000001203 */
[----:B------:R-:W-:-:S05]  /*81e0*/  SHF.R.U32.HI R3, RZ, R8, R3 ;  /* 0x00000008ff037219 */ /* 0x000fca0000011603 */
[----:B------:R-:W1:Y:S01]  /*81f0*/  LDC R28, c[0x0][0x648] ;  /* 0x00019200ff1c7b82 */ /* 0x000e620000000800 */
[-C--:B--2---:R-:W-:Y:S02]  /*8200*/  SHF.L.U32 R4, R5, R24.reuse, RZ ;  /* 0x0000001805047219 */ /* 0x084fe400000006ff */
[--C-:B------:R-:W-:Y:S02]  /*8210*/  SHF.R.U64 R14, R10, R24, R3.reuse ;  /* 0x000000180a0e7219 */ /* 0x100fe40000001203 */
[----:B------:R-:W-:Y:S02]  /*8220*/  LOP3.LUT R25, RZ, R4, RZ, 0x33, !PT ;  /* 0x00000004ff197212 */ /* 0x000fe400078e33ff */
[-C--:B------:R-:W-:Y:S01]  /*8230*/  SHF.R.U32.HI R5, RZ, R24.reuse, R3 ;  /* 0x00000018ff057219 */ /* 0x080fe20000011603 */
[----:B------:R-:W2:Y:S01]  /*8240*/  LDC R29, c[0x0][0x638] ;  /* 0x00018e00ff1d7b82 */ /* 0x000ea20000000800 */
[----:B------:R-:W-:Y:S01]  /*8250*/  SHF.L.U32 R152, R7, R24, RZ ;  /* 0x0000001807987219 */ /* 0x000fe200000006ff */
[----:B------:R-:W-:-:S06]  /*8260*/  IMAD.MOV.U32 R4, RZ, RZ, R14 ;  /* 0x000000ffff047224 */ /* 0x000fcc00078e000e */
[----:B------:R-:W0:Y:S01]  /*8270*/  LDC R30, c[0x0][0x610] ;  /* 0x00018400ff1e7b82 */ /* 0x000e220000000800 */
[----:B----4-:R-:W-:Y:S05]  /*8280*/  @!P0 BRA `(.L_x_289) ;  /* 0x0000000000288947 */ /* 0x010fea0003800000 */
[----:B------:R-:W4:Y:S02]  /*8290*/  LDC R3, c[0x0][0x64c] ;  /* 0x00019300ff037b82 */ /* 0x000f240000000800 */
[----:B----4-:R-:W-:-:S05]  /*82a0*/  IADD3 R3, P0, R14, R3, RZ ;  /* 0x000000030e037210 */ /* 0x010fca0007f1e0ff */
        /* <DEDUP_REMOVED lines=8> */
.L_x_289:
[----:B------:R-:W-:Y:S01]  /*8330*/  ISETP.NE.AND P0, PT, R2, 0x1, PT ;  /* 0x000000010200780c */ /* 0x000fe20003f05270 */
[----:B0-----:R-:W-:Y:S01]  /*8340*/  VIADD R7, R15, 0xffffffff ;  /* 0xffffffff0f077836 */ /* 0x001fe20000000000 */
[----:B-1-3--:R-:W-:Y:S01]  /*8350*/  SHF.R.U64 R0, R4, R28, R5 ;  /* 0x0000001c04007219 */ /* 0x00afe20000001205 */
[----:B------:R-:W-:Y:S01]  /*8360*/  IMAD.MOV R13, RZ, RZ, -R13 ;  /* 0x000000ffff0d7224 */ /* 0x000fe200078e0a0d */
[----:B------:R-:W-:Y:S01]  /*8370*/  LOP3.LUT R5, R10, R25, RZ, 0xc0, !PT ;  /* 0x000000190a057212 */ /* 0x000fe200078ec0ff */
[----:B------:R-:W-:Y:S02]  /*8380*/  IMAD.MOV.U32 R4, RZ, RZ, 0x1 ;  /* 0x00000001ff047424 */ /* 0x000fe400078e00ff */
[----:B------:R-:W-:Y:S02]  /*8390*/  IMAD.MOV R3, RZ, RZ, -R0 ;  /* 0x000000ffff037224 */ /* 0x000fe400078e0a00 */
[----:B------:R-:W-:Y:S01]  /*83a0*/  IMAD R152, R152, R0, R5 ;  /* 0x0000000098987224 */ /* 0x000fe200078e0205 */
[----:B------:R-:W-:Y:S01]  /*83b0*/  LOP3.LUT R5, R12, R7, RZ, 0xc0, !PT ;  /* 0x000000070c057212 */ /* 0x000fe200078ec0ff */
[----:B--2---:R-:W-:-:S02]  /*83c0*/  IMAD R0, R3, R29, R14 ;  /* 0x0000001d03007224 */ /* 0x004fc400078e020e */
[----:B------:R-:W-:Y:S02]  /*83d0*/  @P0 IMAD R21, R20, R13, R23 ;  /* 0x0000000d14150224 */ /* 0x000fe400078e0217 */
[----:B------:R-:W-:Y:S01]  /*83e0*/  IMAD R3, R0, R15, R5 ;  /* 0x0000000f00037224 */ /* 0x000fe200078e0205 */
[----:B------:R-:W-:Y:S01]  /*83f0*/  PRMT R0, R4, 0x7610, R0 ;  /* 0x0000761004007816 */ /* 0x000fe20000000000 */
[----:B------:R-:W-:-:S05]  /*8400*/  IMAD R152, R152, R30, R21 ;  /* 0x0000001e98987224 */ /* 0x000fca00078e0215 */
[----:B------:R-:W-:Y:S02]  /*8410*/  SEL R23, R3, R152, !P0 ;  /* 0x0000009803177207 */ /* 0x000fe40004000000 */
[----:B------:R-:W-:-:S07]  /*8420*/  SEL R152, R152, R3, !P0 ;  /* 0x0000000398987207 */ /* 0x000fce0004000000 */
.L_x_287:
[----:B------:R-:W-:-:S13]  /*8430*/  LOP3.LUT P0, RZ, R0, 0xff, RZ, 0xc0, !PT ;  /* 0x000000ff00ff7812 */ /* 0x000fda000780c0ff */
[----:B------:R-:W-:Y:S05]  /*8440*/  @P0 BRA `(.L_x_290) ;  /* 0xffffff8800d00947 */ /* 0x000fea000383ffff */
[----:B------:R-:W-:Y:S05]  /*8450*/  EXIT ;  /* 0x000000000000794d */ /* 0x000fea0003800000 */
.L_x_3:
[----:B0-----:R-:W-:Y:S01]  /*8460*/  ULDC.64 UR4, c[0x0][0x650] ;  /* 0x0001940000047ab9 */ /* 0x001fe20000000a00 */
        /* <DEDUP_REMOVED lines=25> */
.L_x_292:
[--C-:B------:R-:W-:Y:S01]  /*8600*/  SHF.R.U64 R12, R10, R14, R11.reuse ;  /* 0x0000000e0a0c7219 */ /* 0x100fe2000000120b */
[----:B------:R-:W0:Y:S01]  /*8610*/  LDC R22, c[0x0][0x618] ;  /* 0x00018600ff167b82 */ /* 0x000e220000000800 */
[----:B------:R-:W-:Y:S01]  /*8620*/  I2FP.F32.U32 R6, R4 ;  /* 0x0000000400067245 */ /* 0x000fe20000201000 */
[----:B------:R-:W-:Y:S01]  /*8630*/  ULDC UR4, c[0x0][0x150] ;  /* 0x0000540000047ab9 */ /* 0x000fe20000000800 */
[----:B------:R-:W-:Y:S02]  /*8640*/  SHF.R.U32.HI R5, RZ, R14, R11 ;  /* 0x0000000eff057219 */ /* 0x000fe4000001160b */
[----:B------:R-:W-:Y:S01]  /*8650*/  IADD3 R9, P0, RZ, -R12, RZ ;  /* 0x8000000cff097210 */ /* 0x000fe20007f1e0ff */
[----:B------:R-:W-:Y:S01]  /*8660*/  FMUL R11, R6, UR4 ;  /* 0x00000004060b7c20 */ /* 0x000fe20008400000 */
[----:B------:R-:W-:Y:S01]  /*8670*/  ULDC UR4, c[0x0][0x154] ;  /* 0x0000550000047ab9 */ /* 0x000fe20000000800 */
[----:B------:R-:W1:Y:S02]  /*8680*/  LDC.64 R24, c[0x0][0x640] ;  /* 0x00019000ff187b82 */ /* 0x000e640000000a00 */
[----:B------:R-:W-:-:S02]  /*8690*/  IMAD.X R5, RZ, RZ, ~R5, P0 ;  /* 0x000000ffff057224 */ /* 0x000fc400000e0e05 */
[----:B------:R-:W2:Y:S01]  /*86a0*/  F2I.U32.TRUNC.NTZ R11, R11 ;  /* 0x0000000b000b7305 */ /* 0x000ea2000020f000 */
[----:B------:R-:W-:-:S03]  /*86b0*/  IMAD.WIDE.U32 R6, R9, R20, R16 ;  /* 0x0000001409067225 */ /* 0x000fc600078e0010 */
[----:B------:R-:W3:Y:S01]  /*86c0*/  LDC R13, c[0x0][0x144] ;  /* 0x00005100ff0d7b82 */ /* 0x000ee20000000800 */
[----:B------:R-:W-:-:S04]  /*86d0*/  IMAD R8, R5, R20, RZ ;  /* 0x0000001405087224 */ /* 0x000fc800078e02ff */
[----:B------:R-:W-:Y:S02]  /*86e0*/  IMAD R5, R9, R21, R8 ;  /* 0x0000001509057224 */ /* 0x000fe400078e0208 */
[----:B------:R-:W-:Y:S01]  /*86f0*/  IMAD.MOV.U32 R8, RZ, RZ, -0x1 ;  /* 0xffffffffff087424 */ /* 0x000fe200078e00ff */
[----:B------:R-:W4:Y:S01]  /*8700*/  LDC R14, c[0x0][0x608] ;  /* 0x00018200ff0e7b82 */ /* 0x000f220000000800 */
[----:B------:R-:W-:Y:S01]  /*8710*/  IMAD.IADD R5, R7, 0x1, R5 ;  /* 0x0000000107057824 */ /* 0x000fe200078e0205 */
[----:B------:R-:W-:-:S04]  /*8720*/  I2FP.F32.U32 R7, R3 ;  /* 0x0000000300077245 */ /* 0x000fc80000201000 */
[-C--:B0-----:R-:W-:Y:S01]  /*8730*/  SHF.R.U64 R10, R6, R22.reuse, R5 ;  /* 0x00000016060a7219 */ /* 0x081fe20000001205 */
[----:B--2---:R-:W-:Y:S01]  /*8740*/  IMAD.MOV R6, RZ, RZ, -R11 ;  /* 0x000000ffff067224 */ /* 0x004fe200078e0a0b */
[----:B------:R-:W0:Y:S01]  /*8750*/  LDC R9, c[0x0][0x658] ;  /* 0x00019600ff097b82 */ /* 0x000e220000000800 */
[----:B-1----:R-:W-:Y:S01]  /*8760*/  ISETP.NE.U32.AND P0, PT, R24, RZ, PT ;  /* 0x000000ff1800720c */ /* 0x002fe20003f05070 */
[----:B------:R-:W-:Y:S01]  /*8770*/  FMUL R7, R7, UR4 ;  /* 0x0000000407077c20 */ /* 0x000fe20008400000 */
[----:B------:R-:W-:Y:S02]  /*8780*/  SHF.R.U32.HI R5, RZ, R22, R5 ;  /* 0x00000016ff057219 */ /* 0x000fe40000011605 */
[----:B------:R-:W-:-:S03]  /*8790*/  ISETP.NE.AND.EX P0, PT, R25, RZ, PT, P0 ;  /* 0x000000ff1900720c */ /* 0x000fc60003f05300 */
[----:B------:R-:W1:Y:S01]  /*87a0*/  LDC R20, c[0x0][0x148] ;  /* 0x00005200ff147b82 */ /* 0x000e620000000800 */
[----:B---3--:R-:W-:Y:S02]  /*87b0*/  IMAD R23, R13, R6, R4 ;  /* 0x000000060d177224 */ /* 0x008fe400078e0204 */
[----:B------:R-:W-:-:S05]  /*87c0*/  IMAD.MOV.U32 R6, RZ, RZ, 0x1 ;  /* 0x00000001ff067424 */ /* 0x000fca00078e00ff */
[----:B------:R-:W2:Y:S01]  /*87d0*/  LDC R21, c[0x0][0x600] ;  /* 0x00018000ff157b82 */ /* 0x000ea20000000800 */
[-CC-:B----4-:R-:W-:Y:S02]  /*87e0*/  SHF.R.U64 R13, R10, R14.reuse, R5.reuse ;  /* 0x0000000e0a0d7219 */ /* 0x190fe40000001205 */
[----:B------:R-:W-:Y:S02]  /*87f0*/  SHF.R.U32.HI R4, RZ, R14, R5 ;  /* 0x0000000eff047219 */ /* 0x000fe40000011605 */
[----:B------:R3:W4:Y:S03]  /*8800*/  F2I.U32.TRUNC.NTZ R14, R7 ;  /* 0x00000007000e7305 */ /* 0x000726000020f000 */
[----:B------:R-:W1:Y:S01]  /*8810*/  LDC R26, c[0x0][0x648] ;  /* 0x00019200ff1a7b82 */ /* 0x000e620000000800 */
[-C--:B0-----:R-:W-:Y:S02]  /*8820*/  SHF.R.U64 R15, R13, R9.reuse, R4 ;  /* 0x000000090d0f7219 */ /* 0x081fe40000001204 */
[----:B------:R-:W-:-:S02]  /*8830*/  SHF.L.U32 R8, R8, R9, RZ ;  /* 0x0000000908087219 */ /* 0x000fc400000006ff */
[-C--:B------:R-:W-:Y:S01]  /*8840*/  SHF.R.U32.HI R5, RZ, R9.reuse, R4 ;  /* 0x00000009ff057219 */ /* 0x080fe20000011604 */
[----:B------:R-:W-:Y:S01]  /*8850*/  IMAD.MOV.U32 R4, RZ, RZ, R15 ;  /* 0x000000ffff047224 */ /* 0x000fe200078e000f */
[----:B------:R-:W-:Y:S01]  /*8860*/  SHF.L.U32 R22, R6, R9, RZ ;  /* 0x0000000906167219 */ /* 0x000fe200000006ff */
[----:B------:R-:W0:Y:S01]  /*8870*/  LDC R27, c[0x0][0x638] ;  /* 0x00018e00ff1b7b82 */ /* 0x000e220000000800 */
[----:B------:R-:W-:-:S07]  /*8880*/  LOP3.LUT R28, RZ, R8, RZ, 0x33, !PT ;  /* 0x00000008ff1c7212 */ /* 0x000fce00078e33ff */
        /* <DEDUP_REMOVED lines=12> */
.L_x_293:
[----:B------:R-:W-:Y:S01]  /*8950*/  ISETP.NE.AND P0, PT, R2, 0x1, PT ;  /* 0x000000010200780c */ /* 0x000fe20003f05270 */
[----:B--2---:R-:W-:Y:S01]  /*8960*/  VIADD R7, R21, 0xffffffff ;  /* 0xffffffff15077836 */ /* 0x004fe20000000000 */
[----:B-1----:R-:W-:Y:S01]  /*8970*/  SHF.R.U64 R5, R4, R26, R5 ;  /* 0x0000001a04057219 */ /* 0x002fe20000001205 */
[----:B------:R-:W-:Y:S01]  /*8980*/  IMAD.MOV R14, RZ, RZ, -R14 ;  /* 0x000000ffff0e7224 */ /* 0x000fe200078e0a0e */
[----:B------:R-:W-:Y:S01]  /*8990*/  LOP3.LUT R4, R13, R28, RZ, 0xc0, !PT ;  /* 0x0000001c0d047212 */ /* 0x000fe200078ec0ff */
[----:B------:R-:W-:Y:S01]  /*89a0*/  IMAD.MOV.U32 R8, RZ, RZ, R12 ;  /* 0x000000ffff087224 */ /* 0x000fe200078e000c */
[----:B------:R-:W-:Y:S01]  /*89b0*/  LOP3.LUT R10, R10, R7, RZ, 0xc0, !PT ;  /* 0x000000070a0a7212 */ /* 0x000fe200078ec0ff */
[----:B------:R-:W-:Y:S02]  /*89c0*/  IMAD.MOV R6, RZ, RZ, -R5 ;  /* 0x000000ffff067224 */ /* 0x000fe400078e0a05 */
[----:B------:R-:W-:-:S04]  /*89d0*/  IMAD R4, R22, R5, R4 ;  /* 0x0000000516047224 */ /* 0x000fc800078e0204 */
[----:B------:R-:W-:Y:S02]  /*89e0*/  @P0 IMAD R23, R20, R14, R3 ;  /* 0x0000000e14170224 */ /* 0x000fe400078e0203 */
[----:B0-----:R-:W-:Y:S02]  /*89f0*/  IMAD R3, R6, R27, R15 ;  /* 0x0000001b06037224 */ /* 0x001fe400078e020f */
[----:B------:R-:W-:Y:S02]  /*8a00*/  IMAD R7, R4, R29, R23 ;  /* 0x0000001d04077224 */ /* 0x000fe400078e0217 */
[----:B------:R-:W-:Y:S02]  /*8a10*/  IMAD R4, R3, R21, R10 ;  /* 0x0000001503047224 */ /* 0x000fe400078e020a */
[----:B------:R-:W-:-:S03]  /*8a20*/  IMAD.MOV.U32 R6, RZ, RZ, 0x1 ;  /* 0x00000001ff067424 */ /* 0x000fc600078e00ff */
[----:B------:R-:W-:Y:S02]  /*8a30*/  SEL R9, R4, R7, !P0 ;  /* 0x0000000704097207 */ /* 0x000fe40004000000 */
[----:B------:R-:W-:-:S07]  /*8a40*/  SEL R7, R7, R4, !P0 ;  /* 0x0000000407077207 */ /* 0x000fce0004000000 */
.L_x_291:
[----:B------:R-:W-:-:S08]  /*8a50*/  NOP ;  /* 0x0000000000007918 */ /* 0x000fd00000000000 */
[----:B------:R-:W0:-:S00]  /*8a60*/  USETMAXREG.DEALLOC.CTAPOOL 0x28 ;  /* 0x00000028000079c8 */ /* 0x000e0000080e0500 */
[----:B0-----:R-:W-:-:S13]  /*8a70*/  ISETP.NE.AND P0, PT, R0, RZ, PT ;  /* 0x000000ff0000720c */ /* 0x001fda0003f05270 */
[----:B------:R-:W-:Y:S05]  /*8a80*/  @P0 EXIT ;  /* 0x000000000000094d */ /* 0x000fea0003800000 */
[----:B------:R-:W-:Y:S01]  /*8a90*/  LOP3.LUT P0, RZ, R6, 0xff, RZ, 0xc0, !PT ;  /* 0x000000ff06ff7812 */ /* 0x000fe2000780c0ff */
[----:B------:R-:W-:Y:S02]  /*8aa0*/  IMAD.MOV.U32 R0, RZ, RZ, 0x1 ;  /* 0x00000001ff007424 */ /* 0x000fe400078e00ff */
[----:B------:R-:W-:-:S10]  /*8ab0*/  IMAD.MOV.U32 R12, RZ, RZ, RZ ;  /* 0x000000ffff0c7224 */ /* 0x000fd400078e00ff */
[----:B------:R-:W-:Y:S05]  /*8ac0*/  @!P0 BRA `(.L_x_294) ;  /* 0x0000000c00388947 */ /* 0x000fea0003800000 */
[----:B------:R-:W0:Y:S01]  /*8ad0*/  LDC R0, c[0x0][0x28c] ;  /* 0x0000a300ff007b82 */ /* 0x000e220000000800 */
[----:B------:R-:W-:Y:S01]  /*8ae0*/  ULDC UR5, c[0x0][0x600] ;  /* 0x0001800000057ab9 */ /* 0x000fe20000000800 */
[----:B------:R-:W-:Y:S01]  /*8af0*/  ULDC UR4, c[0x0][0xc] ;  /* 0x0000030000047ab9 */ /* 0x000fe20000000800 */
[----:B------:R-:W-:Y:S01]  /*8b00*/  UIADD3 UR16, UR5, -0x1, URZ ;  /* 0xffffffff05107890 */ /* 0x000fe2000fffe03f */
[C---:B------:R-:W-:Y:S01]  /*8b10*/  LOP3.LUT P2, RZ, R18.reuse, 0x7f, RZ, 0xc0, !PT ;  /* 0x0000007f12ff7812 */ /* 0x040fe2000784c0ff */
[----:B------:R-:W-:Y:S01]  /*8b20*/  ULDC UR6, c[0x0][0x658] ;  /* 0x0001960000067ab9 */ /* 0x000fe20000000800 */
[----:B------:R-:W-:Y:S01]  /*8b30*/  ULDC UR5, c[0x0][0x10] ;  /* 0x0000040000057ab9 */ /* 0x000fe20000000800 */
[----:B------:R-:W-:Y:S01]  /*8b40*/  UMOV UR7, 0xffffffff ;  /* 0xffffffff00077882 */ /* 0x000fe20000000000 */
[----:B------:R-:W-:Y:S01]  /*8b50*/  UMOV UR8, 0x1 ;  /* 0x0000000100087882 */ /* 0x000fe20000000000 */
[----:B------:R-:W-:Y:S01]  /*8b60*/  UIMAD.WIDE.U32 UR4, UR4, UR5, URZ ;  /* 0x00000005040472a5 */ /* 0x000fe2000f8e003f */
[----:B------:R-:W-:Y:S01]  /*8b70*/  LOP3.LUT P0, RZ, R18, 0x1f, RZ, 0xc0, !PT ;  /* 0x0000001f12ff7812 */ /* 0x000fe2000780c0ff */
[----:B------:R-:W-:Y:S01]  /*8b80*/  USHF.L.U32 UR7, UR7, UR6, URZ ;  /* 0x0000000607077299 */ /* 0x000fe2000800063f */
[----:B------:R-:W-:Y:S01]  /*8b90*/  BSSY B0, `(.L_x_294) ;  /* 0x00000c1000007945 */ /* 0x000fe20003800000 */
[----:B------:R-:W-:Y:S01]  /*8ba0*/  USHF.L.U32 UR18, UR8, UR6, URZ ;  /* 0x0000000608127299 */ /* 0x000fe2000800063f */
[----:B------:R-:W-:Y:S01]  /*8bb0*/  IMAD.MOV.U32 R13, RZ, RZ, 0x1 ;  /* 0x00000001ff0d7424 */ /* 0x000fe200078e00ff */
[----:B------:R-:W-:Y:S01]  /*8bc0*/  LOP3.LUT R11, R19, 0x2, RZ, 0xfc, !PT ;  /* 0x00000002130b7812 */ /* 0x000fe200078efcff */
[----:B------:R-:W-:Y:S01]  /*8bd0*/  ULDC UR6, c[0x0][0x14] ;  /* 0x0000050000067ab9 */ /* 0x000fe20000000800 */
[----:B------:R-:W-:Y:S01]  /*8be0*/  PLOP3.LUT P0, PT, P0, P2, PT, 0x8a, 0x0 ;  /* 0x000000000000781c */ /* 0x000fe20000705172 */
[----:B------:R-:W-:Y:S01]  /*8bf0*/  UIMAD.WIDE.U32 UR20, UR4, UR6, URZ ;  /* 0x00000006041472a5 */ /* 0x000fe2000f8e003f */
[----:B------:R-:W-:Y:S01]  /*8c00*/  IMAD.MOV.U32 R12, RZ, RZ, RZ ;  /* 0x000000ffff0c7224 */ /* 0x000fe200078e00ff */
[----:B------:R-:W-:-:S02]  /*8c10*/  UIMAD UR13, UR5, UR6, URZ ;  /* 0x00000006050d72a4 */ /* 0x000fc4000f8e023f */
[----:B------:R-:W-:Y:S01]  /*8c20*/  ULOP3.LUT UR17, URZ, UR7, URZ, 0x33, !UPT ;  /* 0x000000073f117292 */ /* 0x000fe2000f8e333f */
[----:B0-----:R-:W-:Y:S01]  /*8c30*/  VIADD R0, R0, 0x1f ;  /* 0x0000001f00007836 */ /* 0x001fe20000000000 */
[----:B------:R-:W-:Y:S01]  /*8c40*/  UIADD3 UR13, UR21, UR13, URZ ;  /* 0x0000000d150d7290 */ /* 0x000fe2000fffe03f */
[----:B------:R-:W-:-:S03]  /*8c50*/  ULDC.64 UR22, c[0x0][0x198] ;  /* 0x0000660000167ab9 */ /* 0x000fc60000000a00 */
[----:B------:R-:W-:-:S04]  /*8c60*/  SHF.R.S32.HI R3, RZ, 0x1f, R0 ;  /* 0x0000001fff037819 */ /* 0x000fc80000011400 */
[----:B------:R-:W-:Y:S01]  /*8c70*/  LEA.HI R3, R3, R0, RZ, 0x5 ;  /* 0x0000000003037211 */ /* 0x000fe200078f28ff */
[----:B------:R-:W-:-:S03]  /*8c80*/  IMAD.MOV.U32 R0, RZ, RZ, 0x1 ;  /* 0x00000001ff007424 */ /* 0x000fc600078e00ff */
[----:B------:R-:W-:-:S05]  /*8c90*/  SHF.R.S32.HI R3, RZ, 0x5, R3 ;  /* 0x00000005ff037819 */ /* 0x000fca0000011403 */
[----:B------:R-:W-:-:S07]  /*8ca0*/  VIADD R10, R3, 0x1 ;  /* 0x00000001030a7836 */ /* 0x000fce0000000000 */
.L_x_306:
[----:B------:R-:W-:-:S03]  /*8cb0*/  UMOV UR4, 0xffffffff ;  /* 0xffffffff00047882 */ /* 0x000fc60000000000 */
[----:B------:R-:W-:Y:S05]  /*8cc0*/  BRA.DIV UR4, `(.L_x_295) ;  /* 0x00000012040c7947 */ /* 0x000fea000b800000 */
[----:B------:R-:W-:-:S13]  /*8cd0*/  ELECT P6, URZ, PT ;  /* 0x00000000003f782f */ /* 0x000fda00038c0000 */
.L_x_320:
[----:B------:R-:W0:Y:S01]  /*8ce0*/  LDC R4, c[0x0][0x28c] ;  /* 0x0000a300ff047b82 */ /* 0x000e220000000800 */
[----:B------:R-:W-:Y:S01]  /*8cf0*/  BSSY B1, `(.L_x_296) ;  /* 0x0000037000017945 */ /* 0x000fe20003800000 */
[----:B0-----:R-:W-:-:S13]  /*8d00*/  ISETP.LT.OR P6, PT, R4, 0x1, !P6 ;  /* 0x000000010400780c */ /* 0x001fda00077c1670 */
[----:B------:R-:W-:Y:S05]  /*8d10*/  @P6 BRA `(.L_x_297) ;  /* 0x0000000000d06947 */ /* 0x000fea0003800000 */
[----:B------:R-:W-:Y:S02]  /*8d20*/  IMAD.SHL.U32 R15, R9, 0x100, RZ ;  /* 0x00000100090f7824 */ /* 0x000fe400078e00ff */
[----:B------:R-:W-:Y:S02]  /*8d30*/  IMAD.SHL.U32 R18, R7, 0x80, RZ ;  /* 0x0000008007127824 */ /* 0x000fe400078e00ff */
[----:B------:R-:W-:Y:S02]  /*8d40*/  IMAD.MOV.U32 R20, RZ, RZ, RZ ;  /* 0x000000ffff147224 */ /* 0x000fe400078e00ff */
[----:B------:R-:W-:Y:S02]  /*8d50*/  IMAD.MOV.U32 R4, RZ, RZ, R10 ;  /* 0x000000ffff047224 */ /* 0x000fe400078e000a */
[----:B------:R-:W-:Y:S02]  /*8d60*/  IMAD.MOV.U32 R5, RZ, RZ, R0 ;  /* 0x000000ffff057224 */ /* 0x000fe400078e0000 */
[----:B------:R-:W-:-:S07]  /*8d70*/  IMAD.MOV.U32 R6, RZ, RZ, R12 ;  /* 0x000000ffff067224 */ /* 0x000fce00078e000c */
.L_x_301:
[----:B------:R-:W0:Y:S01]  /*8d80*/  S2R R14, SR_CgaCtaId ;  /* 0x00000000000e7919 */ /* 0x000e220000008800 */
[----:B------:R-:W-:Y:S01]  /*8d90*/  MOV R7, 0x400 ;  /* 0x0000040000077802 */ /* 0x000fe20000000f00 */
[----:B------:R-:W1:Y:S03]  /*8da0*/  @!P2 LDC R9, c[0x0][0x500] ;  /* 0x00014000ff09ab82 */ /* 0x000e660000000800 */
[----:B0-----:R-:W-:Y:S02]  /*8db0*/  LEA R21, R14, R7, 0x18 ;  /* 0x000000070e157211 */ /* 0x001fe400078ec0ff */
[----:B------:R-:W-:-:S03]  /*8dc0*/  SHF.L.U32 R7, R5, 0x1f, RZ ;  /* 0x0000001f05077819 */ /* 0x000fc600000006ff */
[----:B------:R-:W-:-:S04]  /*8dd0*/  IMAD R14, R6, 0x8, R21 ;  /* 0x00000008060e7824 */ /* 0x000fc800078e0215 */
[----:B------:R-:W0:Y:S02]  /*8de0*/  SYNCS.PHASECHK.TRANS64.TRYWAIT P1, [R14+URZ+0x38], R7 ;  /* 0x000038070e0075a7 */ /* 0x000e24000802017f */
[----:B01----:R-:W-:Y:S05]  /*8df0*/  @!P1 BRA `(.L_x_298) ;  /* 0x0000000c00e09947 */ /* 0x003fea0003800000 */
.L_x_321:
[----:B0-----:R-:W-:Y:S01]  /*8e00*/  PRMT R7, R11, 0x9910, RZ ;  /* 0x000099100b077816 */ /* 0x001fe200000000ff */
[----:B------:R0:W-:Y:S03]  /*8e10*/  @!P2 SYNCS.ARRIVE.TRANS64 RZ, [R14+URZ], R9 ;  /* 0x000000090effa9a7 */ /* 0x0001e6000800003f */
[----:B------:R-:W-:-:S13]  /*8e20*/  ISETP.NE.AND P1, PT, R7, 0x2, PT ;  /* 0x000000020700780c */ /* 0x000fda0003f25270 */
[----:B0-----:R-:W-:Y:S05]  /*8e30*/  @P1 BRA `(.L_x_299) ;  /* 0x0000000000041947 */ /* 0x001fea0003800000 */
[----:B------:R-:W-:Y:S01]  /*8e40*/  BPT.TRAP 0x1 ;  /* 0x000000040000795c */ /* 0x000fe20000300000 */
.L_x_299:
[----:B------:R-:W-:Y:S05]  /*8e50*/  @P0 BRA `(.L_x_300) ;  /* 0x0000000000040947 */ /* 0x000fea0003800000 */
[----:B------:R-:W-:Y:S01]  /*8e60*/  BPT.TRAP 0x1 ;  /* 0x000000040000795c */ /* 0x000fe20000300000 */
.L_x_300:
[--C-:B------:R-:W-:Y:S01]  /*8e70*/  IMAD R7, R6, 0x1000, R21.reuse ;  /* 0x0000100006077824 */ /* 0x100fe200078e0215 */
[----:B------:R-:W-:Y:S01]  /*8e80*/  R2UR UR9, R14 ;  /* 0x000000000e0972ca */ /* 0x000fe200000e0000 */
[----:B------:R-:W-:Y:S01]  /*8e90*/  IMAD R21, R6, 0x2000, R21 ;  /* 0x0000200006157824 */ /* 0x000fe200078e0215 */
[----:B------:R-:W-:Y:S01]  /*8ea0*/  UIADD3 UR4, UP0, UR22, 0xf0, URZ ;  /* 0x000000f016047890 */ /* 0x000fe2000ff1e03f */
[----:B------:R-:W-:Y:S01]  /*8eb0*/  VIADD R4, R4, 0xffffffff ;  /* 0xffffffff04047836 */ /* 0x000fe20000000000 */
[----:B------:R-:W-:Y:S01]  /*8ec0*/  R2UR UR5, R7 ;  /* 0x00000000070572ca */ /* 0x000fe200000e0000 */
[----:B------:R-:W-:Y:S01]  /*8ed0*/  UIADD3 UR24, UP1, UR22, 0x1f0, URZ ;  /* 0x000001f016187890 */ /* 0x000fe2000ff3e03f */
[----:B------:R-:W-:Y:S01]  /*8ee0*/  R2UR UR8, R21 ;  /* 0x00000000150872ca */ /* 0x000fe200000e0000 */
[----:B------:R-:W-:Y:S01]  /*8ef0*/  VIADD R6, R6, 0x1 ;  /* 0x0000000106067836 */ /* 0x000fe20000000000 */
[----:B------:R-:W-:Y:S01]  /*8f00*/  R2UR UR11, R18 ;  /* 0x00000000120b72ca */ /* 0x000fe200000e0000 */
[----:B------:R-:W-:Y:S01]  /*8f10*/  UIADD3.X UR25, URZ, UR23, URZ, UP1, !UPT ;  /* 0x000000173f197290 */ /* 0x000fe20008ffe43f */
[----:B------:R-:W-:Y:S01]  /*8f20*/  R2UR UR10, R20 ;  /* 0x00000000140a72ca */ /* 0x000fe200000e0000 */
[----:B------:R-:W-:Y:S01]  /*8f30*/  UMOV UR6, 0x0 ;  /* 0x0000000000067882 */ /* 0x000fe20000000000 */
[----:B------:R-:W-:Y:S01]  /*8f40*/  R2UR UR12, R8 ;  /* 0x00000000080c72ca */ /* 0x000fe200000e0000 */
[----:B------:R-:W-:Y:S01]  /*8f50*/  UMOV UR7, 0x10000000 ;  /* 0x1000000000077882 */ /* 0x000fe20000000000 */
[----:B------:R-:W-:Y:S01]  /*8f60*/  R2UR UR19, R15 ;  /* 0x000000000f1372ca */ /* 0x000fe200000e0000 */
[----:B------:R-:W-:Y:S01]  /*8f70*/  VIADD R20, R20, 0x20 ;  /* 0x0000002014147836 */ /* 0x000fe20000000000 */
[----:B------:R-:W-:Y:S01]  /*8f80*/  ISETP.GT.AND P3, PT, R4, 0x1, PT ;  /* 0x000000010400780c */ /* 0x000fe20003f64270 */
[----:B------:R-:W-:Y:S01]  /*8f90*/  UIADD3 UR14, UR5, 0x180, URZ ;  /* 0x00000180050e7890 */ /* 0x000fe2000fffe03f */
[----:B------:R-:W-:Y:S01]  /*8fa0*/  ISETP.NE.AND P1, PT, R6, 0x7, PT ;  /* 0x000000070600780c */ /* 0x000fe20003f25270 */
[----:B------:R-:W-:-:S02]  /*8fb0*/  UIADD3.X UR5, URZ, UR23, URZ, UP0, !UPT ;  /* 0x000000173f057290 */ /* 0x000fc400087fe43f */
[----:B------:R-:W-:Y:S01]  /*8fc0*/  UIADD3 UR15, UR8, 0x7180, URZ ;  /* 0x00007180080f7890 */ /* 0x000fe2000fffe03f */
[----:B------:R-:W-:Y:S02]  /*8fd0*/  SEL R14, RZ, 0x1, P1 ;  /* 0x00000001ff0e7807 */ /* 0x000fe40000800000 */
[----:B------:R-:W-:Y:S01]  /*8fe0*/  UMOV UR8, UR14 ;  /* 0x0000000e00087c82 */ /* 0x000fe20008000000 */
[----:B------:R-:W-:Y:S02]  /*8ff0*/  SEL R6, R6, RZ, P1 ;  /* 0x000000ff06067207 */ /* 0x000fe40000800000 */
[----:B------:R-:W-:Y:S01]  /*9000*/  LOP3.LUT R5, R5, R14, RZ, 0x3c, !PT ;  /* 0x0000000e05057212 */ /* 0x000fe200078e3cff */
[----:B------:R0:W-:Y:S02]  /*9010*/  UTMALDG.3D [UR8], [UR4], desc[UR6] ;  /* 0x00000608040075b4 */ /* 0x0001e40008011000 */
[----:B0-----:R-:W-:Y:S01]  /*9020*/  UMOV UR8, UR15 ;  /* 0x0000000f00087c82 */ /* 0x001fe20008000000 */
[----:B------:R-:W-:-:S02]  /*9030*/  UMOV UR11, UR19 ;  /* 0x00000013000b7c82 */ /* 0x000fc40008000000 */
[----:B------:R0:W-:Y:S02]  /*9040*/  UTMALDG.3D [UR8], [UR24], desc[UR6] ;  /* 0x00000608180075b4 */ /* 0x0001e40008011000 */
[----:B0-----:R-:W-:Y:S05]  /*9050*/  @P3 BRA `(.L_x_301) ;  /* 0xfffffffc00483947 */ /* 0x001fea000383ffff */
.L_x_297:
[----:B------:R-:W-:Y:S05]  /*9060*/  BSYNC B1 ;  /* 0x0000000000017941 */ /* 0x000fea0003800000 */
.L_x_296:
[----:B------:R-:W-:Y:S01]  /*9070*/  LOP3.LUT P4, RZ, R13, 0xff, RZ, 0xc0, !PT ;  /* 0x000000ff0dff7812 */ /* 0x000fe2000788c0ff */
[C---:B------:R-:W-:Y:S01]  /*9080*/  IMAD.IADD R12, R3.reuse, 0x1, R12 ;  /* 0x00000001030c7824 */ /* 0x040fe200078e020c */
[----:B------:R-:W-:Y:S01]  /*9090*/  ULDC.64 UR4, c[0x0][0x650] ;  /* 0x0001940000047ab9 */ /* 0x000fe20000000a00 */
[C---:B------:R-:W-:Y:S01]  /*90a0*/  ISETP.GE.U32.AND P3, PT, R3.reuse, 0x7, PT ;  /* 0x000000070300780c */ /* 0x040fe20003f66070 */
[----:B------:R-:W-:Y:S01]  /*90b0*/  BSSY B1, `(.L_x_302) ;  /* 0x000006c000017945 */ /* 0x000fe20003800000 */
[C---:B------:R-:W-:Y:S01]  /*90c0*/  IMAD.WIDE.U32 R4, R12.reuse, 0x24924925, RZ ;  /* 0x249249250c047825 */ /* 0x040fe200078e00ff */
[C---:B------:R-:W-:Y:S02]  /*90d0*/  ISETP.GT.U32.AND P1, PT, R12.reuse, 0x6, PT ;  /* 0x000000060c00780c */ /* 0x040fe40003f24070 */
[----:B------:R-:W-:Y:S01]  /*90e0*/  PRMT R13, RZ, 0x7610, R13 ;  /* 0x00007610ff0d7816 */ /* 0x000fe2000000000d */
[----:B------:R-:W-:Y:S01]  /*90f0*/  IMAD.IADD R4, R12, 0x1, -R5 ;  /* 0x000000010c047824 */ /* 0x000fe200078e0a05 */
[----:B------:R-:W-:Y:S01]  /*9100*/  ISETP.LT.U32.AND P1, PT, R3, 0x7, P1 ;  /* 0x000000070300780c */ /* 0x000fe20000f21070 */
[----:B------:R-:W-:-:S02]  /*9110*/  IMAD.MOV.U32 R9, RZ, RZ, -0x1 ;  /* 0xffffffffff097424 */ /* 0x000fc400078e00ff */
[----:B------:R-:W0:Y:S01]  /*9120*/  @P4 S2R R7, SR_CgaCtaId ;  /* 0x0000000000074919 */ /* 0x000e220000008800 */
[----:B------:R-:W-:Y:S01]  /*9130*/  @P4 MOV R6, 0x400 ;  /* 0x0000040000064802 */ /* 0x000fe20000000f00 */
[----:B------:R-:W-:Y:S01]  /*9140*/  IMAD.MOV.U32 R8, RZ, RZ, -0x1 ;  /* 0xffffffffff087424 */ /* 0x000fe200078e00ff */
[----:B------:R-:W-:-:S04]  /*9150*/  LEA.HI R4, R4, R5, RZ, 0x1f ;  /* 0x0000000504047211 */ /* 0x000fc800078ff8ff */
[--C-:B------:R-:W-:Y:S02]  /*9160*/  SHF.R.U32.HI R5, RZ, 0x2, R4.reuse ;  /* 0x00000002ff057819 */ /* 0x100fe40000011604 */
[----:B------:R-:W-:-:S03]  /*9170*/  PRMT R4, RZ, 0x7610, R4 ;  /* 0x00007610ff047816 */ /* 0x000fc60000000004 */
[----:B------:R-:W-:Y:S01]  /*9180*/  IMAD R12, R5, -0x7, R12 ;  /* 0xfffffff9050c7824 */ /* 0x000fe200078e020c */
[----:B0-----:R-:W-:Y:S02]  /*9190*/  @P4 LEA R6, R7, R6, 0x18 ;  /* 0x0000000607064211 */ /* 0x001fe400078ec0ff */
[----:B------:R-:W-:Y:S02]  /*91a0*/  SEL R7, RZ, 0x1, !P1 ;  /* 0x00000001ff077807 */ /* 0x000fe40004800000 */
[----:B------:R-:W-:Y:S01]  /*91b0*/  IADD3 R16, P1, R16, UR20, RZ ;  /* 0x0000001410107c10 */ /* 0x000fe2000ff3e0ff */
[----:B------:R0:W-:Y:S01]  /*91c0*/  @P4 SYNCS.ARRIVE.TRANS64.A1T0 RZ, [R6+URZ+0x88], RZ ;  /* 0x000088ff06ff49a7 */ /* 0x0001e2000810003f */
[----:B------:R-:W-:Y:S01]  /*91d0*/  LOP3.LUT R0, R0, R7, RZ, 0x3c, !PT ;  /* 0x0000000700007212 */ /* 0x000fe200078e3cff */
[----:B------:R-:W-:Y:S01]  /*91e0*/  IMAD.MOV.U32 R7, RZ, RZ, -0x1 ;  /* 0xffffffffff077424 */ /* 0x000fe200078e00ff */
[----:B------:R-:W-:Y:S02]  /*91f0*/  IADD3.X R17, R17, UR13, RZ, P1, !PT ;  /* 0x0000000d11117c10 */ /* 0x000fe40008ffe4ff */
[----:B------:R-:W-:-:S02]  /*9200*/  ISETP.GE.U32.AND P1, PT, R16, UR4, PT ;  /* 0x0000000410007c0c */ /* 0x000fc4000bf26070 */
[----:B------:R-:W-:Y:S02]  /*9210*/  @P3 LOP3.LUT R0, R0, 0x1, R5, 0x78, !PT ;  /* 0x0000000100003812 */ /* 0x000fe400078e7805 */
[----:B------:R-:W-:-:S13]  /*9220*/  ISETP.GE.U32.AND.EX P1, PT, R17, UR5, PT, P1 ;  /* 0x0000000511007c0c */ /* 0x000fda000bf26110 */
[----:B0-----:R-:W-:Y:S05]  /*9230*/  @P1 BRA `(.L_x_303) ;  /* 0x00000004004c1947 */ /* 0x001fea0003800000 */
[----:B------:R-:W-:Y:S01]  /*9240*/  ULDC.64 UR4, c[0x0][0x628] ;  /* 0x00018a0000047ab9 */ /* 0x000fe20000000a00 */
[----:B------:R-:W0:Y:S01]  /*9250*/  S2R R15, SR_CTAID.X ;  /* 0x00000000000f7919 */ /* 0x000e220000002500 */
[----:B------:R-:W-:Y:S01]  /*9260*/  ISETP.NE.U32.AND P1, PT, RZ, UR4, PT ;  /* 0x00000004ff007c0c */ /* 0x000fe2000bf25070 */
[----:B------:R-:W-:Y:S01]  /*9270*/  ULDC UR7, c[0x0][0x630] ;  /* 0x00018c0000077ab9 */ /* 0x000fe20000000800 */
[----:B------:R-:W-:Y:S01]  /*9280*/  IMAD.MOV.U32 R4, RZ, RZ, R16 ;  /* 0x000000ffff047224 */ /* 0x000fe200078e0010 */
[----:B------:R-:W1:Y:S01]  /*9290*/  S2R R14, SR_CTAID.Y ;  /* 0x00000000000e7919 */ /* 0x000e620000002600 */
[----:B------:R-:W-:Y:S01]  /*92a0*/  ISETP.NE.AND.EX P1, PT, RZ, UR5, PT, P1 ;  /* 0x00000005ff007c0c */ /* 0x000fe2000bf25310 */
[----:B------:R-:W-:-:S12]  /*92b0*/  IMAD.MOV.U32 R5, RZ, RZ, R17 ;  /* 0x000000ffff057224 */ /* 0x000fd800078e0011 */
[----:B------:R-:W-:Y:S05]  /*92c0*/  @!P1 BRA `(.L_x_304) ;  /* 0x0000000000289947 */ /* 0x000fea0003800000 */
[----:B------:R-:W-:Y:S02]  /*92d0*/  ULDC UR6, c[0x0][0x634] ;  /* 0x00018d0000067ab9 */ /* 0x000fe40000000800 */
[----:B------:R-:W-:-:S05]  /*92e0*/  IADD3 R9, P1, R16, UR6, RZ ;  /* 0x0000000610097c10 */ /* 0x000fca000ff3e0ff */
[----:B------:R-:W-:-:S04]  /*92f0*/  IMAD.X R21, RZ, RZ, R17, P1 ;  /* 0x000000ffff157224 */ /* 0x000fc800008e0611 */
[----:B------:R-:W-:-:S04]  /*9300*/  IMAD.WIDE.U32 R6, R21, UR4, RZ ;  /* 0x0000000415067c25 */ /* 0x000fc8000f8e00ff */
[----:B------:R-:W-:-:S04]  /*9310*/  IMAD.WIDE.U32 R6, P1, R9, UR5, R6 ;  /* 0x0000000509067c25 */ /* 0x000fc8000f820006 */
[----:B------:R-:W-:-:S04]  /*9320*/  IMAD.WIDE.U32 R8, R9, UR4, RZ ;  /* 0x0000000409087c25 */ /* 0x000fc8000f8e00ff */
[----:B------:R-:W-:Y:S01]  /*9330*/  IMAD.X R5, RZ, RZ, RZ, P1 ;  /* 0x000000ffff057224 */ /* 0x000fe200008e06ff */
[----:B------:R-:W-:Y:S01]  /*9340*/  IADD3 RZ, P1, R9, R6, RZ ;  /* 0x0000000609ff7210 */ /* 0x000fe20007f3e0ff */
[----:B------:R-:W-:-:S04]  /*9350*/  IMAD.MOV.U32 R4, RZ, RZ, R7 ;  /* 0x000000ffff047224 */ /* 0x000fc800078e0007 */
[----:B------:R-:W-:-:S08]  /*9360*/  IMAD.WIDE.U32.X R4, R21, UR5, R4, P1 ;  /* 0x0000000515047c25 */ /* 0x000fd000088e0404 */
.L_x_304:
[--C-:B------:R-:W-:Y:S01]  /*9370*/  SHF.R.U64 R8, R4, UR7, R5.reuse ;  /* 0x0000000704087c19 */ /* 0x100fe20008001205 */
[----:B------:R-:W-:Y:S01]  /*9380*/  ULDC.64 UR4, c[0x0][0x620] ;  /* 0x0001880000047ab9 */ /* 0x000fe20000000a00 */
[----:B------:R-:W-:Y:S01]  /*9390*/  SHF.R.U32.HI R4, RZ, UR7, R5 ;  /* 0x00000007ff047c19 */ /* 0x000fe20008011605 */
[----:B------:R-:W2:Y:S01]  /*93a0*/  LDC R24, c[0x0][0x144] ;  /* 0x00005100ff187b82 */ /* 0x000ea20000000800 */
[----:B------:R-:W-:Y:S01]  /*93b0*/  IADD3 R7, P1, RZ, -R8, RZ ;  /* 0x80000008ff077210 */ /* 0x000fe20007f3e0ff */
[----:B------:R-:W-:Y:S01]  /*93c0*/  ULDC.64 UR8, c[0x0][0x640] ;  /* 0x0001900000087ab9 */ /* 0x000fe20000000a00 */
[----:B0-----:R-:W-:Y:S01]  /*93d0*/  I2FP.F32.U32 R9, R15 ;  /* 0x0000000f00097245 */ /* 0x001fe20000201000 */
[----:B------:R-:W-:Y:S02]  /*93e0*/  ULDC UR6, c[0x0][0x608] ;  /* 0x0001820000067ab9 */ /* 0x000fe40000000800 */
[----:B------:R-:W-:Y:S01]  /*93f0*/  IMAD.X R4, RZ, RZ, ~R4, P1 ;  /* 0x000000ffff047224 */ /* 0x000fe200008e0e04 */
[----:B------:R-:W-:Y:S01]  /*9400*/  ISETP.NE.U32.AND P1, PT, RZ, UR8, PT ;  /* 0x00000008ff007c0c */ /* 0x000fe2000bf25070 */
[----:B------:R-:W0:Y:S02]  /*9410*/  LDC R21, c[0x0][0x148] ;  /* 0x00005200ff157b82 */ /* 0x000e240000000800 */
[----:B------:R-:W-:Y:S01]  /*9420*/  IMAD R6, R4, UR4, RZ ;  /* 0x0000000404067c24 */ /* 0x000fe2000f8e02ff */
[----:B------:R-:W-:Y:S01]  /*9430*/  ISETP.NE.AND.EX P1, PT, RZ, UR9, PT, P1 ;  /* 0x00000009ff007c0c */ /* 0x000fe2000bf25310 */
[----:B------:R-:W-:Y:S01]  /*9440*/  IMAD.WIDE.U32 R4, R7, UR4, R16 ;  /* 0x0000000407047c25 */ /* 0x000fe2000f8e0010 */
[----:B------:R-:W-:-:S03]  /*9450*/  ULDC UR4, c[0x0][0x150] ;  /* 0x0000540000047ab9 */ /* 0x000fc60000000800 */
[----:B------:R-:W-:Y:S02]  /*9460*/  IMAD R7, R7, UR5, R6 ;  /* 0x0000000507077c24 */ /* 0x000fe4000f8e0206 */
[----:B------:R-:W-:Y:S01]  /*9470*/  FMUL R6, R9, UR4 ;  /* 0x0000000409067c20 */ /* 0x000fe20008400000 */
[----:B------:R-:W-:Y:S01]  /*9480*/  ULDC UR4, c[0x0][0x618] ;  /* 0x0001860000047ab9 */ /* 0x000fe20000000800 */
[----:B------:R-:W-:Y:S01]  /*9490*/  ULDC UR5, c[0x0][0x154] ;  /* 0x0000550000057ab9 */ /* 0x000fe20000000800 */
[----:B------:R-:W-:-:S03]  /*94a0*/  IMAD.IADD R5, R5, 0x1, R7 ;  /* 0x0000000105057824 */ /* 0x000fc600078e0207 */
[----:B------:R-:W3:Y:S02]  /*94b0*/  F2I.U32.TRUNC.NTZ R6, R6 ;  /* 0x0000000600067305 */ /* 0x000ee4000020f000 */
[----:B------:R-:W-:Y:S02]  /*94c0*/  SHF.R.U64 R9, R4, UR4, R5 ;  /* 0x0000000404097c19 */ /* 0x000fe40008001205 */
[----:B-1----:R-:W-:-:S05]  /*94d0*/  I2FP.F32.U32 R4, R14 ;  /* 0x0000000e00047245 */ /* 0x002fca0000201000 */
[----:B------:R-:W-:Y:S01]  /*94e0*/  FMUL R22, R4, UR5 ;  /* 0x0000000504167c20 */ /* 0x000fe20008400000 */
[----:B------:R-:W-:Y:S01]  /*94f0*/  SHF.R.U32.HI R4, RZ, UR4, R5 ;  /* 0x00000004ff047c19 */ /* 0x000fe20008011605 */
[----:B------:R-:W-:-:S03]  /*9500*/  ULDC UR4, c[0x0][0x658] ;  /* 0x0001960000047ab9 */ /* 0x000fc60000000800 */
[--C-:B------:R-:W-:Y:S01]  /*9510*/  SHF.R.U64 R20, R9, UR6, R4.reuse ;  /* 0x0000000609147c19 */ /* 0x100fe20008001204 */
[----:B------:R-:W1:Y:S01]  /*9520*/  F2I.U32.TRUNC.NTZ R22, R22 ;  /* 0x0000001600167305 */ /* 0x000e62000020f000 */
[----:B------:R-:W-:Y:S01]  /*9530*/  SHF.R.U32.HI R5, RZ, UR6, R4 ;  /* 0x00000006ff057c19 */ /* 0x000fe20008011604 */
[----:B---3--:R-:W-:-:S03]  /*9540*/  IMAD.MOV R6, RZ, RZ, -R6 ;  /* 0x000000ffff067224 */ /* 0x008fc600078e0a06 */
[----:B------:R-:W-:Y:S01]  /*9550*/  SHF.R.U64 R18, R20, UR4, R5 ;  /* 0x0000000414127c19 */ /* 0x000fe20008001205 */
[----:B--2---:R-:W-:Y:S01]  /*9560*/  IMAD R15, R24, R6, R15 ;  /* 0x00000006180f7224 */ /* 0x004fe200078e020f */
[----:B------:R-:W-:-:S03]  /*9570*/  SHF.R.U32.HI R23, RZ, UR4, R5 ;  /* 0x00000004ff177c19 */ /* 0x000fc60008011605 */
[----:B------:R-:W-:Y:S02]  /*9580*/  IMAD.MOV.U32 R4, RZ, RZ, R18 ;  /* 0x000000ffff047224 */ /* 0x000fe400078e0012 */
[----:B------:R-:W-:Y:S01]  /*9590*/  IMAD.MOV.U32 R5, RZ, RZ, R23 ;  /* 0x000000ffff057224 */ /* 0x000fe200078e0017 */
[----:B-1----:R-:W-:Y:S06]  /*95a0*/  @!P1 BRA `(.L_x_305) ;  /* 0x0000000000289947 */ /* 0x002fec0003800000 */
[----:B------:R-:W-:Y:S02]  /*95b0*/  ULDC UR4, c[0x0][0x64c] ;  /* 0x0001930000047ab9 */ /* 0x000fe40000000800 */
[----:B------:R-:W-:-:S05]  /*95c0*/  IADD3 R5, P1, R18, UR4, RZ ;  /* 0x0000000412057c10 */ /* 0x000fca000ff3e0ff */
[----:B------:R-:W-:-:S04]  /*95d0*/  IMAD.X R23, RZ, RZ, R23, P1 ;  /* 0x000000ffff177224 */ /* 0x000fc800008e0617 */
[----:B------:R-:W-:-:S04]  /*95e0*/  IMAD.WIDE.U32 R6, R23, UR8, RZ ;  /* 0x0000000817067c25 */ /* 0x000fc8000f8e00ff */
[----:B------:R-:W-:-:S04]  /*95f0*/  IMAD.WIDE.U32 R6, P1, R5, UR9, R6 ;  /* 0x0000000905067c25 */ /* 0x000fc8000f820006 */
[----:B------:R-:W-:-:S04]  /*9600*/  IMAD.WIDE.U32 R4, R5, UR8, RZ ;  /* 0x0000000805047c25 */ /* 0x000fc8000f8e00ff */
[----:B------:R-:W-:Y:S01]  /*9610*/  IMAD.MOV.U32 R4, RZ, RZ, R7 ;  /* 0x000000ffff047224 */ /* 0x000fe200078e0007 */
[----:B------:R-:W-:Y:S01]  /*9620*/  IADD3 RZ, P3, R5, R6, RZ ;  /* 0x0000000605ff7210 */ /* 0x000fe20007f7e0ff */
[----:B------:R-:W-:-:S04]  /*9630*/  IMAD.X R5, RZ, RZ, RZ, P1 ;  /* 0x000000ffff057224 */ /* 0x000fc800008e06ff */
[----:B------:R-:W-:-:S08]  /*9640*/  IMAD.WIDE.U32.X R4, R23, UR9, R4, P3 ;  /* 0x0000000917047c25 */ /* 0x000fd000098e0404 */
.L_x_305:
[----:B------:R-:W-:Y:S01]  /*9650*/  ISETP.NE.AND P1, PT, R2, 0x1, PT ;  /* 0x000000010200780c */ /* 0x000fe20003f25270 */
[----:B------:R-:W-:Y:S01]  /*9660*/  ULDC UR4, c[0x0][0x648] ;  /* 0x0001920000047ab9 */ /* 0x000fe20000000800 */
[----:B------:R-:W-:Y:S01]  /*9670*/  LOP3.LUT R20, R20, UR17, RZ, 0xc0, !PT ;  /* 0x0000001114147c12 */ /* 0x000fe2000f8ec0ff */
[----:B------:R-:W-:Y:S01]  /*9680*/  IMAD.MOV R22, RZ, RZ, -R22 ;  /* 0x000000ffff167224 */ /* 0x000fe200078e0a16 */
[----:B------:R-:W-:Y:S01]  /*9690*/  SHF.R.U64 R5, R4, UR4, R5 ;  /* 0x0000000404057c19 */ /* 0x000fe20008001205 */
[----:B------:R-:W-:Y:S01]  /*96a0*/  ULDC UR4, c[0x0][0x638] ;  /* 0x00018e0000047ab9 */ /* 0x000fe20000000800 */
[----:B------:R-:W-:Y:S01]  /*96b0*/  LOP3.LUT R9, R9, UR16, RZ, 0xc0, !PT ;  /* 0x0000001009097c12 */ /* 0x000fe2000f8ec0ff */
[----:B------:R-:W-:Y:S01]  /*96c0*/  ULDC UR5, c[0x0][0x610] ;  /* 0x0001840000057ab9 */ /* 0x000fe20000000800 */
[----:B------:R-:W-:Y:S02]  /*96d0*/  IMAD.MOV.U32 R4, RZ, RZ, 0x1 ;  /* 0x00000001ff047424 */ /* 0x000fe400078e00ff */
[----:B------:R-:W-:-:S02]  /*96e0*/  IMAD.MOV R7, RZ, RZ, -R5 ;  /* 0x000000ffff077224 */ /* 0x000fc400078e0a05 */
[----:B------:R-:W-:Y:S02]  /*96f0*/  IMAD R20, R5, UR18, R20 ;  /* 0x0000001205147c24 */ /* 0x000fe4000f8e0214 */
[----:B0-----:R-:W-:Y:S02]  /*9700*/  @P1 IMAD R15, R21, R22, R14 ;  /* 0x00000016150f1224 */ /* 0x001fe400078e020e */
[----:B------:R-:W-:Y:S01]  /*9710*/  IMAD R18, R7, UR4, R18 ;  /* 0x0000000407127c24 */ /* 0x000fe2000f8e0212 */
[----:B------:R-:W-:Y:S01]  /*9720*/  ULDC UR4, c[0x0][0x600] ;  /* 0x0001800000047ab9 */ /* 0x000fe20000000800 */
[----:B------:R-:W-:Y:S02]  /*9730*/  IMAD R15, R20, UR5, R15 ;  /* 0x00000005140f7c24 */ /* 0x000fe4000f8e020f */
[----:B------:R-:W-:-:S05]  /*9740*/  IMAD R18, R18, UR4, R9 ;  /* 0x0000000412127c24 */ /* 0x000fca000f8e0209 */
[----:B------:R-:W-:Y:S02]  /*9750*/  SEL R9, R18, R15, !P1 ;  /* 0x0000000f12097207 */ /* 0x000fe40004800000 */
[----:B------:R-:W-:-:S07]  /*9760*/  SEL R7, R15, R18, !P1 ;  /* 0x000000120f077207 */ /* 0x000fce0004800000 */
.L_x_303:
[----:B------:R-:W-:Y:S05]  /*9770*/  BSYNC B1 ;  /* 0x0000000000017941 */ /* 0x000fea0003800000 */
.L_x_302:
[----:B------:R-:W-:-:S13]  /*9780*/  LOP3.LUT P1, RZ, R4, 0xff, RZ, 0xc0, !PT ;  /* 0x000000ff04ff7812 */ /* 0x000fda000782c0ff */
[----:B------:R-:W-:Y:S05]  /*9790*/  @P1 BRA `(.L_x_306) ;  /* 0xfffffff400441947 */ /* 0x000fea000383ffff */
[----:B------:R-:W-:Y:S05]  /*97a0*/  BSYNC B0 ;  /* 0x0000000000007941 */ /* 0x000fea0003800000 */
.L_x_294:
[----:B------:R-:W-:-:S03]  /*97b0*/  UMOV UR4, 0xffffffff ;  /* 0xffffffff00047882 */ /* 0x000fc60000000000 */
[----:B------:R-:W-:Y:S05]  /*97c0*/  BRA.DIV UR4, `(.L_x_307) ;  /* 0x0000000604807947 */ /* 0x000fea000b800000 */
[----:B------:R-:W-:-:S13]  /*97d0*/  ELECT P6, URZ, PT ;  /* 0x00000000003f782f */ /* 0x000fda00038c0000 */
.L_x_324:
[----:B------:R-:W-:Y:S04]  /*97e0*/  BSSY B0, `(.L_x_308) ;  /* 0x0000046000007945 */ /* 0x000fe80003800000 */
[----:B------:R-:W-:Y:S05]  /*97f0*/  @!P6 BRA `(.L_x_309) ;  /* 0x000000040010e947 */ /* 0x000fea0003800000 */
[----:B------:R-:W-:-:S04]  /*9800*/  LOP3.LUT R19, R19, 0x2, RZ, 0xfc, !PT ;  /* 0x0000000213137812 */ /* 0x000fc800078efcff */
[----:B------:R-:W-:-:S13]  /*9810*/  ISETP.NE.AND P0, PT, R19, 0x3, PT ;  /* 0x000000031300780c */ /* 0x000fda0003f05270 */
[----:B------:R-:W-:Y:S05]  /*9820*/  @!P0 BRA `(.L_x_310) ;  /* 0x0000000000048947 */ /* 0x000fea0003800000 */
[----:B------:R-:W-:Y:S01]  /*9830*/  BPT.TRAP 0x1 ;  /* 0x000000040000795c */ /* 0x000fe20000300000 */
.L_x_310:
[----:B------:R-:W0:Y:S01]  /*9840*/  S2R R3, SR_CgaCtaId ;  /* 0x0000000000037919 */ /* 0x000e220000008800 */
[----:B------:R-:W-:-:S04]  /*9850*/  MOV R2, 0x400 ;  /* 0x0000040000027802 */ /* 0x000fc80000000f00 */
[----:B0-----:R-:W-:Y:S02]  /*9860*/  LEA R3, R3, R2, 0x18 ;  /* 0x0000000203037211 */ /* 0x001fe400078ec0ff */
[----:B------:R-:W-:-:S03]  /*9870*/  SHF.L.U32 R2, R0, 0x1f, RZ ;  /* 0x0000001f00027819 */ /* 0x000fc600000006ff */
[----:B------:R-:W-:-:S04]  /*9880*/  VIADD R3, R3, 0x38 ;  /* 0x0000003803037836 */ /* 0x000fc80000000000 */
[C---:B------:R-:W-:Y:S02]  /*9890*/  IMAD R7, R12.reuse, 0x8, R3 ;  /* 0x000000080c077824 */ /* 0x040fe400078e0203 */
[----:B------:R-:W-:Y:S02]  /*98a0*/  VIADD R12, R12, 0x1 ;  /* 0x000000010c0c7836 */ /* 0x000fe40000000000 */
[----:B------:R-:W0:Y:S03]  /*98b0*/  SYNCS.PHASECHK.TRANS64.TRYWAIT P0, [R7+URZ], R2 ;  /* 0x00000002070075a7 */ /* 0x000e26000800017f */
[----:B------:R-:W-:-:S04]  /*98c0*/  ISETP.NE.AND P1, PT, R12, 0x7, PT ;  /* 0x000000070c00780c */ /* 0x000fc80003f25270 */
[----:B------:R-:W-:Y:S02]  /*98d0*/  SEL R5, RZ, 0x1, P1 ;  /* 0x00000001ff057807 */ /* 0x000fe40000800000 */
[----:B------:R-:W-:Y:S02]  /*98e0*/  SEL R12, R12, RZ, P1 ;  /* 0x000000ff0c0c7207 */ /* 0x000fe40000800000 */
[----:B------:R-:W-:-:S03]  /*98f0*/  LOP3.LUT R5, R0, R5, RZ, 0x3c, !PT ;  /* 0x0000000500057212 */ /* 0x000fc600078e3cff */
[----:B------:R-:W-:Y:S01]  /*9900*/  IMAD R9, R12, 0x8, R3 ;  /* 0x000000080c097824 */ /* 0x000fe200078e0203 */
[----:B------:R-:W-:Y:S01]  /*9910*/  SHF.L.U32 R4, R5, 0x1f, RZ ;  /* 0x0000001f05047819 */ /* 0x000fe200000006ff */
[----:B0-----:R-:W-:Y:S06]  /*9920*/  @!P0 BRA `(.L_x_311) ;  /* 0x0000000400488947 */ /* 0x001fec0003800000 */
.L_x_325:
[----:B------:R-:W1:Y:S01]  /*9930*/  SYNCS.PHASECHK.TRANS64.TRYWAIT P0, [R9+URZ], R4 ;  /* 0x00000004090075a7 */ /* 0x000e62000800017f */
[----:B------:R-:W-:-:S05]  /*9940*/  VIADD R0, R12, 0x1 ;  /* 0x000000010c007836 */ /* 0x000fca0000000000 */
[----:B------:R-:W-:-:S04]  /*9950*/  ISETP.NE.AND P1, PT, R0, 0x7, PT ;  /* 0x000000070000780c */ /* 0x000fc80003f25270 */
[----:B0-----:R-:W-:Y:S02]  /*9960*/  SEL R2, RZ, 0x1, P1 ;  /* 0x00000001ff027807 */ /* 0x001fe40000800000 */
[----:B------:R-:W-:Y:S02]  /*9970*/  SEL R0, R0, RZ, P1 ;  /* 0x000000ff00007207 */ /* 0x000fe40000800000 */
[----:B------:R-:W-:-:S03]  /*9980*/  LOP3.LUT R7, R5, R2, RZ, 0x3c, !PT ;  /* 0x0000000205077212 */ /* 0x000fc600078e3cff */
[----:B------:R-:W-:Y:S01]  /*9990*/  IMAD R6, R0, 0x8, R3 ;  /* 0x0000000800067824 */ /* 0x000fe200078e0203 */
[----:B------:R-:W-:Y:S01]  /*99a0*/  SHF.L.U32 R5, R7, 0x1f, RZ ;  /* 0x0000001f07057819 */ /* 0x000fe200000006ff */
[----:B-1----:R-:W-:Y:S06]  /*99b0*/  @!P0 BRA `(.L_x_312) ;  /* 0x0000000400388947 */ /* 0x002fec0003800000 */
.L_x_326:
[----:B------:R-:W1:Y:S01]  /*99c0*/  SYNCS.PHASECHK.TRANS64.TRYWAIT P0, [R6+URZ], R5 ;  /* 0x00000005060075a7 */ /* 0x000e62000800017f */
[----:B------:R-:W-:-:S05]  /*99d0*/  VIADD R0, R0, 0x1 ;  /* 0x0000000100007836 */ /* 0x000fca0000000000 */
[----:B------:R-:W-:-:S04]  /*99e0*/  ISETP.NE.AND P1, PT, R0, 0x7, PT ;  /* 0x000000070000780c */ /* 0x000fc80003f25270 */
[----:B------:R-:W-:Y:S02]  /*99f0*/  SEL R2, RZ, 0x1, P1 ;  /* 0x00000001ff027807 */ /* 0x000fe40000800000 */
[----:B------:R-:W-:Y:S02]  /*9a00*/  SEL R0, R0, RZ, P1 ;  /* 0x000000ff00007207 */ /* 0x000fe40000800000 */
[----:B------:R-:W-:-:S03]  /*9a10*/  LOP3.LUT R7, R7, R2, RZ, 0x3c, !PT ;  /* 0x0000000207077212 */ /* 0x000fc600078e3cff */
[----:B0-----:R-:W-:Y:S01]  /*9a20*/  IMAD R9, R0, 0x8, R3 ;  /* 0x0000000800097824 */ /* 0x001fe200078e0203 */
[----:B------:R-:W-:Y:S01]  /*9a30*/  SHF.L.U32 R4, R7, 0x1f, RZ ;  /* 0x0000001f07047819 */ /* 0x000fe200000006ff */
[----:B-1----:R-:W-:Y:S06]  /*9a40*/  @!P0 BRA `(.L_x_313) ;  /* 0x0000000400288947 */ /* 0x002fec0003800000 */
.L_x_327:
        /* <DEDUP_REMOVED lines=9> */
.L_x_328:
        /* <DEDUP_REMOVED lines=9> */
.L_x_329:
[----:B------:R-:W1:Y:S01]  /*9b70*/  SYNCS.PHASECHK.TRANS64.TRYWAIT P0, [R9+URZ], R4 ;  /* 0x00000004090075a7 */ /* 0x000e62000800017f */
[----:B------:R-:W-:-:S05]  /*9b80*/  VIADD R0, R0, 0x1 ;  /* 0x0000000100007836 */ /* 0x000fca0000000000 */
[----:B------:R-:W-:-:S04]  /*9b90*/  ISETP.NE.AND P1, PT, R0, 0x7, PT ;  /* 0x000000070000780c */ /* 0x000fc80003f25270 */
[----:B------:R-:W-:Y:S02]  /*9ba0*/  SEL R2, RZ, 0x1, P1 ;  /* 0x00000001ff027807 */ /* 0x000fe40000800000 */
[----:B------:R-:W-:Y:S02]  /*9bb0*/  SEL R0, R0, RZ, P1 ;  /* 0x000000ff00007207 */ /* 0x000fe40000800000 */
[----:B------:R-:W-:Y:S01]  /*9bc0*/  LOP3.LUT R2, R7, R2, RZ, 0x3c, !PT ;  /* 0x0000000207027212 */ /* 0x000fe200078e3cff */
[----:B-1----:R-:W-:Y:S06]  /*9bd0*/  @!P0 BRA `(.L_x_316) ;  /* 0x0000000400008947 */ /* 0x002fec0003800000 */
.L_x_330:
[----:B------:R-:W-:Y:S01]  /*9be0*/  IMAD R3, R0, 0x8, R3 ;  /* 0x0000000800037824 */ /* 0x000fe200078e0203 */
[----:B------:R-:W-:-:S07]  /*9bf0*/  SHF.L.U32 R0, R2, 0x1f, RZ ;  /* 0x0000001f02007819 */ /* 0x000fce00000006ff */
.L_x_317:
[----:B--2---:R2:W3:Y:S02]  /*9c00*/  SYNCS.PHASECHK.TRANS64.TRYWAIT P0, [R3+URZ], R0 ;  /* 0x00000000030075a7 */ /* 0x0044e4000800017f */
[----:B---3--:R-:W-:Y:S05]  /*9c10*/  @!P0 NANOSLEEP.SYNCS 0x989680 ;  /* 0x009896800000895d */ /* 0x008fea0003900000 */
[----:B------:R-:W3:Y:S02]  /*9c20*/  @!P0 SYNCS.PHASECHK.TRANS64 P0, [R3+URZ], R0 ;  /* 0x00000000030085a7 */ /* 0x000ee4000800007f */
[----:B---3--:R-:W-:Y:S05]  /*9c30*/  @!P0 BRA `(.L_x_317) ;  /* 0xfffffffc00f08947 */ /* 0x008fea000383ffff */
.L_x_309:
[----:B------:R-:W-:Y:S05]  /*9c40*/  BSYNC B0 ;  /* 0x0000000000007941 */ /* 0x000fea0003800000 */
.L_x_308:
[----:B------:R-:W-:Y:S05]  /*9c50*/  EXIT ;  /* 0x000000000000794d */ /* 0x000fea0003800000 */
.L_x_17:
[----:B----4-:R4:W0:Y:S02]  /*9c60*/  SYNCS.PHASECHK.TRANS64.TRYWAIT P1, [R3+URZ], R0 ;  /* 0x00000000030075a7 */ /* 0x010824000802017f */
[----:B0-----:R-:W-:Y:S05]  /*9c70*/  @!P1 NANOSLEEP.SYNCS 0x989680 ;  /* 0x009896800000995d */ /* 0x001fea0003900000 */
[----:B------:R-:W0:Y:S02]  /*9c80*/  @!P1 SYNCS.PHASECHK.TRANS64 P1, [R3+URZ], R0 ;  /* 0x00000000030095a7 */ /* 0x000e24000802007f */
[----:B0-----:R-:W-:Y:S05]  /*9c90*/  @!P1 BRA `(.L_x_17) ;  /* 0xfffffffc00f09947 */ /* 0x001fea000383ffff */
[----:B------:R-:W-:Y:S05]  /*9ca0*/  BRA `(.L_x_16) ;  /* 0xffffff7400847947 */ /* 0x000fea000383ffff */
.L_x_22:
[----:B-1----:R1:W3:Y:S02]  /*9cb0*/  SYNCS.PHASECHK.TRANS64.TRYWAIT P1, [R5+URZ], R4 ;  /* 0x00000004050075a7 */ /* 0x0022e4000802017f */
[----:B---3--:R-:W-:Y:S05]  /*9cc0*/  @!P1 NANOSLEEP.SYNCS 0x989680 ;  /* 0x009896800000995d */ /* 0x008fea0003900000 */
[----:B------:R-:W3:Y:S02]  /*9cd0*/  @!P1 SYNCS.PHASECHK.TRANS64 P1, [R5+URZ], R4 ;  /* 0x00000004050095a7 */ /* 0x000ee4000802007f */
[----:B---3--:R-:W-:Y:S05]  /*9ce0*/  @!P1 BRA `(.L_x_22) ;  /* 0xfffffffc00f09947 */ /* 0x008fea000383ffff */
[----:B------:R-:W-:Y:S05]  /*9cf0*/  BRA `(.L_x_21) ;  /* 0xffffff7800187947 */ /* 0x000fea000383ffff */
.L_x_295:
[----:B------:R-:W-:Y:S01]  /*9d00*/  BSSY B1, `(.L_x_318) ;  /* 0x0000006000017945 */ /* 0x000fe20003800000 */
[----:B------:R-:W-:-:S07]  /*9d10*/  IMAD.MOV.U32 R15, RZ, RZ, -0x1 ;  /* 0xffffffffff0f7424 */ /* 0x000fce00078e00ff */
[----:B------:R-:W-:Y:S05]  /*9d20*/  WARPSYNC.COLLECTIVE R15, `(.L_x_319) ;  /* 0x000000000f0c7348 */ /* 0x000fea0003c00000 */
[----:B------:R-:W-:Y:S02]  /*9d30*/  ELECT P6, UR62, PT ;  /* 0x00000000003e782f */ /* 0x000fe400038c0000 */
[----:B------:R-:W-:Y:S01]  /*9d40*/  MOV R14, UR62 ;  /* 0x0000003e000e7c02 */ /* 0x000fe20008000f00 */
[----:B------:R-:W-:Y:S10]  /*9d50*/  ENDCOLLECTIVE ;  /* 0x000000000000791b */ /* 0x000ff40003800000 */
.L_x_319:
[----:B------:R-:W-:Y:S05]  /*9d60*/  BSYNC B1 ;  /* 0x0000000000017941 */ /* 0x000fea0003800000 */
.L_x_318:
[----:B------:R-:W-:Y:S05]  /*9d70*/  BRA `(.L_x_320) ;  /* 0xffffffec00d87947 */ /* 0x000fea000383ffff */
.L_x_298:
[----:B0-----:R0:W1:Y:S02]  /*9d80*/  SYNCS.PHASECHK.TRANS64.TRYWAIT P1, [R14+URZ+0x38], R7 ;  /* 0x000038070e0075a7 */ /* 0x001064000802017f */
[----:B-1----:R-:W-:Y:S05]  /*9d90*/  @!P1 NANOSLEEP.SYNCS 0x989680 ;  /* 0x009896800000995d */ /* 0x002fea0003900000 */
[----:B------:R-:W1:Y:S02]  /*9da0*/  @!P1 SYNCS.PHASECHK.TRANS64 P1, [R14+URZ+0x38], R7 ;  /* 0x000038070e0095a7 */ /* 0x000e64000802007f */
[----:B-1----:R-:W-:Y:S05]  /*9db0*/  @!P1 BRA `(.L_x_298) ;  /* 0xfffffffc00f09947 */ /* 0x002fea000383ffff */
[----:B------:R-:W-:Y:S05]  /*9dc0*/  BRA `(.L_x_321) ;  /* 0xfffffff0000c7947 */ /* 0x000fea000383ffff */
.L_x_307:
[----:B------:R-:W-:Y:S01]  /*9dd0*/  BSSY B0, `(.L_x_322) ;  /* 0x0000006000007945 */ /* 0x000fe20003800000 */
[----:B------:R-:W-:-:S07]  /*9de0*/  IMAD.MOV.U32 R15, RZ, RZ, -0x1 ;  /* 0xffffffffff0f7424 */ /* 0x000fce00078e00ff */
[----:B------:R-:W-:Y:S05]  /*9df0*/  WARPSYNC.COLLECTIVE R15, `(.L_x_323) ;  /* 0x000000000f0c7348 */ /* 0x000fea0003c00000 */
[----:B------:R-:W-:Y:S02]  /*9e00*/  ELECT P6, UR62, PT ;  /* 0x00000000003e782f */ /* 0x000fe400038c0000 */
[----:B------:R-:W-:Y:S01]  /*9e10*/  MOV R14, UR62 ;  /* 0x0000003e000e7c02 */ /* 0x000fe20008000f00 */
[----:B------:R-:W-:Y:S10]  /*9e20*/  ENDCOLLECTIVE ;  /* 0x000000000000791b */ /* 0x000ff40003800000 */
.L_x_323:
[----:B------:R-:W-:Y:S05]  /*9e30*/  BSYNC B0 ;  /* 0x0000000000007941 */ /* 0x000fea0003800000 */
.L_x_322:
[----:B------:R-:W-:Y:S05]  /*9e40*/  BRA `(.L_x_324) ;  /* 0xfffffff800647947 */ /* 0x000fea000383ffff */
.L_x_311:
[----:B0-----:R0:W1:Y:S02]  /*9e50*/  SYNCS.PHASECHK.TRANS64.TRYWAIT P0, [R7+URZ], R2 ;  /* 0x00000002070075a7 */ /* 0x001064000800017f */
[----:B-1----:R-:W-:Y:S05]  /*9e60*/  @!P0 NANOSLEEP.SYNCS 0x989680 ;  /* 0x009896800000895d */ /* 0x002fea0003900000 */
[----:B------:R-:W1:Y:S02]  /*9e70*/  @!P0 SYNCS.PHASECHK.TRANS64 P0, [R7+URZ], R2 ;  /* 0x00000002070085a7 */ /* 0x000e64000800007f */
[----:B-1----:R-:W-:Y:S05]  /*9e80*/  @!P0 BRA `(.L_x_311) ;  /* 0xfffffffc00f08947 */ /* 0x002fea000383ffff */
[----:B------:R-:W-:Y:S05]  /*9e90*/  BRA `(.L_x_325) ;  /* 0xfffffff800a47947 */ /* 0x000fea000383ffff */
.L_x_312:
[----:B0-----:R0:W1:Y:S02]  /*9ea0*/  SYNCS.PHASECHK.TRANS64.TRYWAIT P0, [R9+URZ], R4 ;  /* 0x00000004090075a7 */ /* 0x001064000800017f */
[----:B-1----:R-:W-:Y:S05]  /*9eb0*/  @!P0 NANOSLEEP.SYNCS 0x989680 ;  /* 0x009896800000895d */ /* 0x002fea0003900000 */
[----:B------:R-:W1:Y:S02]  /*9ec0*/  @!P0 SYNCS.PHASECHK.TRANS64 P0, [R9+URZ], R4 ;  /* 0x00000004090085a7 */ /* 0x000e64000800007f */
[----:B-1----:R-:W-:Y:S05]  /*9ed0*/  @!P0 BRA `(.L_x_312) ;  /* 0xfffffffc00f08947 */ /* 0x002fea000383ffff */
[----:B------:R-:W-:Y:S05]  /*9ee0*/  BRA `(.L_x_326) ;  /* 0xfffffff800b47947 */ /* 0x000fea000383ffff */
.L_x_313:
[----:B0-----:R0:W1:Y:S02]  /*9ef0*/  SYNCS.PHASECHK.TRANS64.TRYWAIT P0, [R6+URZ], R5 ;  /* 0x00000005060075a7 */ /* 0x001064000800017f */
[----:B-1----:R-:W-:Y:S05]  /*9f00*/  @!P0 NANOSLEEP.SYNCS 0x989680 ;  /* 0x009896800000895d */ /* 0x002fea0003900000 */
[----:B------:R-:W1:Y:S02]  /*9f10*/  @!P0 SYNCS.PHASECHK.TRANS64 P0, [R6+URZ], R5 ;  /* 0x00000005060085a7 */ /* 0x000e64000800007f */
[----:B-1----:R-:W-:Y:S05]  /*9f20*/  @!P0 BRA `(.L_x_313) ;  /* 0xfffffffc00f08947 */ /* 0x002fea000383ffff */
[----:B------:R-:W-:Y:S05]  /*9f30*/  BRA `(.L_x_327) ;  /* 0xfffffff800c47947 */ /* 0x000fea000383ffff */
.L_x_314:
[----:B0-----:R0:W1:Y:S02]  /*9f40*/  SYNCS.PHASECHK.TRANS64.TRYWAIT P0, [R9+URZ], R4 ;  /* 0x00000004090075a7 */ /* 0x001064000800017f */
[----:B-1----:R-:W-:Y:S05]  /*9f50*/  @!P0 NANOSLEEP.SYNCS 0x989680 ;  /* 0x009896800000895d */ /* 0x002fea0003900000 */
[----:B------:R-:W1:Y:S02]  /*9f60*/  @!P0 SYNCS.PHASECHK.TRANS64 P0, [R9+URZ], R4 ;  /* 0x00000004090085a7 */ /* 0x000e64000800007f */
[----:B-1----:R-:W-:Y:S05]  /*9f70*/  @!P0 BRA `(.L_x_314) ;  /* 0xfffffffc00f08947 */ /* 0x002fea000383ffff */
[----:B------:R-:W-:Y:S05]  /*9f80*/  BRA `(.L_x_328) ;  /* 0xfffffff800d47947 */ /* 0x000fea000383ffff */
.L_x_315:
[----:B0-----:R0:W1:Y:S02]  /*9f90*/  SYNCS.PHASECHK.TRANS64.TRYWAIT P0, [R6+URZ], R5 ;  /* 0x00000005060075a7 */ /* 0x001064000800017f */
[----:B-1----:R-:W-:Y:S05]  /*9fa0*/  @!P0 NANOSLEEP.SYNCS 0x989680 ;  /* 0x009896800000895d */ /* 0x002fea0003900000 */
[----:B------:R-:W1:Y:S02]  /*9fb0*/  @!P0 SYNCS.PHASECHK.TRANS64 P0, [R6+URZ], R5 ;  /* 0x00000005060085a7 */ /* 0x000e64000800007f */
[----:B-1----:R-:W-:Y:S05]  /*9fc0*/  @!P0 BRA `(.L_x_315) ;  /* 0xfffffffc00f08947 */ /* 0x002fea000383ffff */
[----:B------:R-:W-:Y:S05]  /*9fd0*/  BRA `(.L_x_329) ;  /* 0xfffffff800e47947 */ /* 0x000fea000383ffff */
.L_x_316:
[----:B-1----:R1:W2:Y:S02]  /*9fe0*/  SYNCS.PHASECHK.TRANS64.TRYWAIT P0, [R9+URZ], R4 ;  /* 0x00000004090075a7 */ /* 0x0022a4000800017f */
[----:B--2---:R-:W-:Y:S05]  /*9ff0*/  @!P0 NANOSLEEP.SYNCS 0x989680 ;  /* 0x009896800000895d */ /* 0x004fea0003900000 */
[----:B------:R-:W2:Y:S02]  /*a000*/  @!P0 SYNCS.PHASECHK.TRANS64 P0, [R9+URZ], R4 ;  /* 0x00000004090085a7 */ /* 0x000ea4000800007f */
[----:B--2---:R-:W-:Y:S05]  /*a010*/  @!P0 BRA `(.L_x_316) ;  /* 0xfffffffc00f08947 */ /* 0x004fea000383ffff */
[----:B------:R-:W-:Y:S05]  /*a020*/  BRA `(.L_x_330) ;  /* 0xfffffff800ec7947 */ /* 0x000fea000383ffff */
.L_x_331:
[----:B------:R-:W-:-:S00]  /*a030*/  BRA `(.L_x_331) ;  /* 0xfffffffc00fc7947 */ /* 0x000fc0000383ffff */
[----:B------:R-:W-:-:S00]  /*a040*/  NOP ;  /* 0x0000000000007918 */ /* 0x000fc00000000000 */
        /* <DEDUP_REMOVED lines=11> */
.L_x_332:


//--------------------- .nv.global.init           --------------------------
	.section	.nv.global.init,"aw",@progbits
.nv.global.init:
	.type		$str$22,@object
	.size		$str$22,($str$23 - $str$22)
$str$22:
        /*0000*/ 	.byte	0x6b, 0x5f, 0x74, 0x69, 0x6c, 0x65, 0x5f, 0x63, 0x6f, 0x75, 0x6e, 0x74, 0x20, 0x3e, 0x3d, 0x20
        /*0010*/ 	.byte	0x31, 0x00
	.type		$str$23,@object
	.size		$str$23,(__unnamed_1 - $str$23)
$str$23:
        /*0012*/ 	.byte	0x2f, 0x74, 0x6d, 0x70, 0x2f, 0x63, 0x75, 0x74, 0x6c, 0x61, 0x73, 0x73, 0x5f, 0x73, 0x77, 0x65
        /*0022*/ 	.byte	0x65, 0x70, 0x5f, 0x73, 0x72, 0x63, 0x2f, 0x69, 0x6e, 0x63, 0x6c, 0x75, 0x64, 0x65, 0x2f, 0x63
        /*0032*/ 	.byte	0x75, 0x74, 0x6c, 0x61, 0x73, 0x73, 0x2f, 0x67, 0x65, 0x6d, 0x6d, 0x2f, 0x63, 0x6f, 0x6c, 0x6c
        /*0042*/ 	.byte	0x65, 0x63, 0x74, 0x69, 0x76, 0x65, 0x2f, 0x73, 0x6d, 0x39, 0x30, 0x5f, 0x6d, 0x6d, 0x61, 0x5f
        /*0052*/ 	.byte	0x74, 0x6d, 0x61, 0x5f, 0x67, 0x6d, 0x6d, 0x61, 0x5f, 0x73, 0x73, 0x5f, 0x77, 0x61, 0x72, 0x70
        /*0062*/ 	.byte	0x73, 0x70, 0x65, 0x63, 0x69, 0x61, 0x6c, 0x69, 0x7a, 0x65, 0x64, 0x2e, 0x68, 0x70, 0x70, 0x00
	.type		__unnamed_1,@object
	.size		__unnamed_1,(.L_0 - __unnamed_1)
__unnamed_1:
        /*0072*/ 	.byte	0x76, 0x6f, 0x69, 0x64, 0x20, 0x63, 0x75, 0x74, 0x6c, 0x61, 0x73, 0x73, 0x3a, 0x3a, 0x67, 0x65
        /* <DEDUP_REMOVED lines=172> */
.L_0:


//--------------------- .nv.shared._ZN7cutlass13device_kernelINS_4gemm6kernel13GemmUniversalIN4cute5tupleIJiiiiEEENS1_10collective13CollectiveMmaINS1_34MainloopSm90TmaGmmaWarpSpecializedILi7ENS5_IJNS4_1CILi1EEESB_SB_EEENS1_35KernelTmaWarpSpecializedCooperativeEEENS5_IJNSA_ILi128EEENSA_ILi256EEENSA_ILi32EEEEEEaNS5_IJlSB_lEEEaSJ_NS4_8TiledMMAINS4_8MMA_AtomIJNS4_4SM904GMMA27MMA_64x256x32_S32S8S8_SS_TNEEEENS4_6LayoutINS5_IJNSA_ILi2EEESB_SB_EEENS5_IJSB_NSA_ILi0EEEST_EEEEENS5_IJNS4_10UnderscoreESW_SW_EEEEENS4_13SM90_TMA_LOADENS4_14ComposedLayoutINS4_7SwizzleILi1ELi4ELi3EEENS4_18smem_ptr_flag_bitsILi8EEENSQ_INS5_IJNSA_ILi8EEESH_EEENS5_IJSH_SB_EEEEEEEvNS4_8identityESZ_S19_vS1A_EENS_8epilogue10collective6detail29Sm90TmaWarpSpecializedAdapterINS1D_15DefaultEpilogueIaSJ_SJ_NS1C_6thread17LinearCombinationIaLi1EiiLNS1H_9ScaleType4KindE0ELNS_15FloatRoundStyleE2EaEENS1_15EpilogueDefaultEEEEEvvEEEEvNT_6ParamsE --------------------------
	.section	.nv.shared._ZN7cutlass13device_kernelINS_4gemm6kernel13GemmUniversalIN4cute5tupleIJiiiiEEENS1_10collective13CollectiveMmaINS1_34MainloopSm90TmaGmmaWarpSpecializedILi7ENS5_IJNS4_1CILi1EEESB_SB_EEENS1_35KernelTmaWarpSpecializedCooperativeEEENS5_IJNSA_ILi128EEENSA_ILi256EEENSA_ILi32EEEEEEaNS5_IJlSB_lEEEaSJ_NS4_8TiledMMAINS4_8MMA_AtomIJNS4_4SM904GMMA27MMA_64x256x32_S32S8S8_SS_TNEEEENS4_6LayoutINS5_IJNSA_ILi2EEESB_SB_EEENS5_IJSB_NSA_ILi0EEEST_EEEEENS5_IJNS4_10UnderscoreESW_SW_EEEEENS4_13SM90_TMA_LOADENS4_14ComposedLayoutINS4_7SwizzleILi1ELi4ELi3EEENS4_18smem_ptr_flag_bitsILi8EEENSQ_INS5_IJNSA_ILi8EEESH_EEENS5_IJSH_SB_EEEEEEEvNS4_8identityESZ_S19_vS1A_EENS_8epilogue10collective6detail29Sm90TmaWarpSpecializedAdapterINS1D_15DefaultEpilogueIaSJ_SJ_NS1C_6thread17LinearCombinationIaLi1EiiLNS1H_9ScaleType4KindE0ELNS_15FloatRoundStyleE2EaEENS1_15EpilogueDefaultEEEEEvvEEEEvNT_6ParamsE,"aw",@nobits
	.sectionflags	@""
	.align	16
	.zero		1024


//--------------------- .nv.shared.reserved.0     --------------------------
	.section	.nv.shared.reserved.0,"aw",@nobits
	.weak		__nv_reservedSMEM_offset_0_alias
	.size		__nv_reservedSMEM_offset_0_alias, 0, 0
	.other		__nv_reservedSMEM_offset_0_alias,@"STO_CUDA_RESERVED_SHARED STV_DEFAULT"
__nv_reservedSMEM_offset_0_alias:
	.zero		0


//--------------------- .nv.global                --------------------------
	.section	.nv.global,"aw",@nobits
.nv.global:
	.type		_ZN40_INTERNAL_00ce2cae_4_k_cu_05853e85_210474cute1_E,@object
	.size		_ZN40_INTERNAL_00ce2cae_4_k_cu_05853e85_210474cute1_E,(_ZN40_INTERNAL_00ce2cae_4_k_cu_05853e85_210474cuda3std3__45__cpo6cbeginE - _ZN40_INTERNAL_00ce2cae_4_k_cu_05853e85_210474cute1_E)
_ZN40_INTERNAL_00ce2cae_4_k_cu_05853e85_210474cute1_E:
	.zero		1
	.type		_ZN40_INTERNAL_00ce2cae_4_k_cu_05853e85_210474cuda3std3__45__cpo6cbeginE,@object
	.size		_ZN40_INTERNAL_00ce2cae_4_k_cu_05853e85_210474cuda3std3__45__cpo6cbeginE,(_ZN40_INTERNAL_00ce2cae_4_k_cu_05853e85_210474cuda3std3__48in_placeE - _ZN40_INTERNAL_00ce2cae_4_k_cu_05853e85_210474cuda3std3__45__cpo6cbeginE)
_ZN40_INTERNAL_00ce2cae_4_k_cu_05853e85_210474cuda3std3__45__cpo6cbeginE:
	.zero		1
	.type		_ZN40_INTERNAL_00ce2cae_4_k_cu_05853e85_210474cuda3std3__48in_placeE,@object
	.size		_ZN40_INTERNAL_00ce2cae_4_k_cu_05853e85_210474cuda3std3__48in_placeE,(_ZN40_INTERNAL_00ce2cae_4_k_cu_05853e85_210474cuda3std6ranges3__45__cpo9iter_moveE - _ZN40_INTERNAL_00ce2cae_4_k_cu_05853e85_210474cuda3std3__48in_placeE)
_ZN40_INTERNAL_00ce2cae_4_k_cu_05853e85_210474cuda3std3__48in_placeE:
	.zero		1
	.type		_ZN40_INTERNAL_00ce2cae_4_k_cu_05853e85_210474cuda3std6ranges3__45__cpo9iter_moveE,@object
	.size		_ZN40_INTERNAL_00ce2cae_4_k_cu_05853e85_210474cuda3std6ranges3__45__cpo9iter_moveE,(_ZN40_INTERNAL_00ce2cae_4_k_cu_05853e85_210474cuda3std3__45__cpo5beginE - _ZN40_INTERNAL_00ce2cae_4_k_cu_05853e85_210474cuda3std6ranges3__45__cpo9iter_moveE)
_ZN40_INTERNAL_00ce2cae_4_k_cu_05853e85_210474cuda3std6ranges3__45__cpo9iter_moveE:
	.zero		1
	.type		_ZN40_INTERNAL_00ce2cae_4_k_cu_05853e85_210474cuda3std3__45__cpo5beginE,@object
	.size		_ZN40_INTERNAL_00ce2cae_4_k_cu_05853e85_210474cuda3std3__45__cpo5beginE,(_ZN40_INTERNAL_00ce2cae_4_k_cu_05853e85_210474cuda3std3__442_GLOBAL__N__00ce2cae_4_k_cu_05853e85_210476ignoreE - _ZN40_INTERNAL_00ce2cae_4_k_cu_05853e85_210474cuda3std3__45__cpo5beginE)
_ZN40_INTERNAL_00ce2cae_4_k_cu_05853e85_210474cuda3std3__45__cpo5beginE:
	.zero		1
	.type		_ZN40_INTERNAL_00ce2cae_4_k_cu_05853e85_210474cuda3std3__442_GLOBAL__N__00ce2cae_4_k_cu_05853e85_210476ignoreE,@object
	.size		_ZN40_INTERNAL_00ce2cae_4_k_cu_05853e85_210474cuda3std3__442_GLOBAL__N__00ce2cae_4_k_cu_05853e85_210476ignoreE,(_ZN40_INTERNAL_00ce2cae_4_k_cu_05853e85_210474cute7productE - _ZN40_INTERNAL_00ce2cae_4_k_cu_05853e85_210474cuda3std3__442_GLOBAL__N__00ce2cae_4_k_cu_05853e85_210476ignoreE)
_ZN40_INTERNAL_00ce2cae_4_k_cu_05853e85_210474cuda3std3__442_GLOBAL__N__00ce2cae_4_k_cu_05853e85_210476ignoreE:
	.zero		1
	.type		_ZN40_INTERNAL_00ce2cae_4_k_cu_05853e85_210474cute7productE,@object
	.size		_ZN40_INTERNAL_00ce2cae_4_k_cu_05853e85_210474cute7productE,(_ZN40_INTERNAL_00ce2cae_4_k_cu_05853e85_210474cuda3std3__45__cpo3endE - _ZN40_INTERNAL_00ce2cae_4_k_cu_05853e85_210474cute7productE)
_ZN40_INTERNAL_00ce2cae_4_k_cu_05853e85_210474cute7productE:
	.zero		1
	.type		_ZN40_INTERNAL_00ce2cae_4_k_cu_05853e85_210474cuda3std3__45__cpo3endE,@object
	.size		_ZN40_INTERNAL_00ce2cae_4_k_cu_05853e85_210474cuda3std3__45__cpo3endE,(_ZN40_INTERNAL_00ce2cae_4_k_cu_05853e85_210474cuda3std3__419piecewise_constructE - _ZN40_INTERNAL_00ce2cae_4_k_cu_05853e85_210474cuda3std3__45__cpo3endE)
_ZN40_INTERNAL_00ce2cae_4_k_cu_05853e85_210474cuda3std3__45__cpo3endE:
	.zero		1
	.type		_ZN40_INTERNAL_00ce2cae_4_k_cu_05853e85_210474cuda3std3__419piecewise_constructE,@object
	.size		_ZN40_INTERNAL_00ce2cae_4_k_cu_05853e85_210474cuda3std3__419piecewise_constructE,(_ZN40_INTERNAL_00ce2cae_4_k_cu_05853e85_210474cuda3std3__45__cpo4cendE - _ZN40_INTERNAL_00ce2cae_4_k_cu_05853e85_210474cuda3std3__419piecewise_constructE)
_ZN40_INTERNAL_00ce2cae_4_k_cu_05853e85_210474cuda3std3__419piecewise_constructE:
	.zero		1
	.type		_ZN40_INTERNAL_00ce2cae_4_k_cu_05853e85_210474cuda3std3__45__cpo4cendE,@object
	.size		_ZN40_INTERNAL_00ce2cae_4_k_cu_05853e85_210474cuda3std3__45__cpo4cendE,(_ZN40_INTERNAL_00ce2cae_4_k_cu_05853e85_210474cuda3std6ranges3__45__cpo4swapE - _ZN40_INTERNAL_00ce2cae_4_k_cu_05853e85_210474cuda3std3__45__cpo4cendE)
_ZN40_INTERNAL_00ce2cae_4_k_cu_05853e85_210474cuda3std3__45__cpo4cendE:
	.zero		1
	.type		_ZN40_INTERNAL_00ce2cae_4_k_cu_05853e85_210474cuda3std6ranges3__45__cpo4swapE,@object
	.size		_ZN40_INTERNAL_00ce2cae_4_k_cu_05853e85_210474cuda3std6ranges3__45__cpo4swapE,(.L_8 - _ZN40_INTERNAL_00ce2cae_4_k_cu_05853e85_210474cuda3std6ranges3__45__cpo4swapE)
_ZN40_INTERNAL_00ce2cae_4_k_cu_05853e85_210474cuda3std6ranges3__45__cpo4swapE:
	.zero		1
.L_8:


//--------------------- .nv.constant0._ZN7cutlass13device_kernelINS_4gemm6kernel13GemmUniversalIN4cute5tupleIJiiiiEEENS1_10collective13CollectiveMmaINS1_34MainloopSm90TmaGmmaWarpSpecializedILi7ENS5_IJNS4_1CILi1EEESB_SB_EEENS1_35KernelTmaWarpSpecializedCooperativeEEENS5_IJNSA_ILi128EEENSA_ILi256EEENSA_ILi32EEEEEEaNS5_IJlSB_lEEEaSJ_NS4_8TiledMMAINS4_8MMA_AtomIJNS4_4SM904GMMA27MMA_64x256x32_S32S8S8_SS_TNEEEENS4_6LayoutINS5_IJNSA_ILi2EEESB_SB_EEENS5_IJSB_NSA_ILi0EEEST_EEEEENS5_IJNS4_10UnderscoreESW_SW_EEEEENS4_13SM90_TMA_LOADENS4_14ComposedLayoutINS4_7SwizzleILi1ELi4ELi3EEENS4_18smem_ptr_flag_bitsILi8EEENSQ_INS5_IJNSA_ILi8EEESH_EEENS5_IJSH_SB_EEEEEEEvNS4_8identityESZ_S19_vS1A_EENS_8epilogue10collective6detail29Sm90TmaWarpSpecializedAdapterINS1D_15DefaultEpilogueIaSJ_SJ_NS1C_6thread17LinearCombinationIaLi1EiiLNS1H_9ScaleType4KindE0ELNS_15FloatRoundStyleE2EaEENS1_15EpilogueDefaultEEEEEvvEEEEvNT_6ParamsE --------------------------
	.section	.nv.constant0._ZN7cutlass13device_kernelINS_4gemm6kernel13GemmUniversalIN4cute5tupleIJiiiiEEENS1_10collective13CollectiveMmaINS1_34MainloopSm90TmaGmmaWarpSpecializedILi7ENS5_IJNS4_1CILi1EEESB_SB_EEENS1_35KernelTmaWarpSpecializedCooperativeEEENS5_IJNSA_ILi128EEENSA_ILi256EEENSA_ILi32EEEEEEaNS5_IJlSB_lEEEaSJ_NS4_8TiledMMAINS4_8MMA_AtomIJNS4_4SM904GMMA27MMA_64x256x32_S32S8S8_SS_TNEEEENS4_6LayoutINS5_IJNSA_ILi2EEESB_SB_EEENS5_IJSB_NSA_ILi0EEEST_EEEEENS5_IJNS4_10UnderscoreESW_SW_EEEEENS4_13SM90_TMA_LOADENS4_14ComposedLayoutINS4_7SwizzleILi1ELi4ELi3EEENS4_18smem_ptr_flag_bitsILi8EEENSQ_INS5_IJNSA_ILi8EEESH_EEENS5_IJSH_SB_EEEEEEEvNS4_8identityESZ_S19_vS1A_EENS_8epilogue10collective6detail29Sm90TmaWarpSpecializedAdapterINS1D_15DefaultEpilogueIaSJ_SJ_NS1C_6thread17LinearCombinationIaLi1EiiLNS1H_9ScaleType4KindE0ELNS_15FloatRoundStyleE2EaEENS1_15EpilogueDefaultEEEEEvvEEEEvNT_6ParamsE,"a",@progbits
	.sectionflags	@""
	.align	4
.nv.constant0._ZN7cutlass13device_kernelINS_4gemm6kernel13GemmUniversalIN4cute5tupleIJiiiiEEENS1_10collective13CollectiveMmaINS1_34MainloopSm90TmaGmmaWarpSpecializedILi7ENS5_IJNS4_1CILi1EEESB_SB_EEENS1_35KernelTmaWarpSpecializedCooperativeEEENS5_IJNSA_ILi128EEENSA_ILi256EEENSA_ILi32EEEEEEaNS5_IJlSB_lEEEaSJ_NS4_8TiledMMAINS4_8MMA_AtomIJNS4_4SM904GMMA27MMA_64x256x32_S32S8S8_SS_TNEEEENS4_6LayoutINS5_IJNSA_ILi2EEESB_SB_EEENS5_IJSB_NSA_ILi0EEEST_EEEEENS5_IJNS4_10UnderscoreESW_SW_EEEEENS4_13SM90_TMA_LOADENS4_14ComposedLayoutINS4_7SwizzleILi1ELi4ELi3EEENS4_18smem_ptr_flag_bitsILi8EEENSQ_INS5_IJNSA_ILi8EEESH_EEENS5_IJSH_SB_EEEEEEEvNS4_8identityESZ_S19_vS1A_EENS_8epilogue10collective6detail29Sm90TmaWarpSpecializedAdapterINS1D_15DefaultEpilogueIaSJ_SJ_NS1C_6thread17LinearCombinationIaLi1EiiLNS1H_9ScaleType4KindE0ELNS_15FloatRoundStyleE2EaEENS1_15EpilogueDefaultEEEEEvvEEEEvNT_6ParamsE:
	.zero		1664


//--------------------- SYMBOLS --------------------------

	.type		.nv.reservedSmem.offset0,@object
	.size		.nv.reservedSmem.offset0,0x4
	.type		__assertfail,@function
